//
// Generated by NVIDIA NVVM Compiler
//
// Compiler Build ID: CL-36424714
// Cuda compilation tools, release 13.0, V13.0.88
// Based on NVVM 20.0.0
//

.version 9.0
.target sm_100
.address_size 64

	// .globl	decode_attention_128_fp32
// _ZZ25decode_attention_128_fp32E7smem_qk has been demoted
// _ZZ24decode_attention_64_fp32E7smem_qk has been demoted

.visible .entry decode_attention_128_fp32(
	.param .u64 .ptr .align 1 decode_attention_128_fp32_param_0,
	.param .u64 .ptr .align 1 decode_attention_128_fp32_param_1,
	.param .u64 .ptr .align 1 decode_attention_128_fp32_param_2,
	.param .u64 .ptr .align 1 decode_attention_128_fp32_param_3,
	.param .u32 decode_attention_128_fp32_param_4,
	.param .u32 decode_attention_128_fp32_param_5,
	.param .u32 decode_attention_128_fp32_param_6,
	.param .f32 decode_attention_128_fp32_param_7
)
{
	.reg .pred 	%p<25>;
	.reg .b32 	%r<75>;
	.reg .b32 	%f<176>;
	.reg .b64 	%rd<32>;
	// demoted variable
	.shared .align 4 .b8 _ZZ25decode_attention_128_fp32E7smem_qk[16];
	ld.param.u64 	%rd5, [decode_attention_128_fp32_param_0];
	ld.param.u64 	%rd6, [decode_attention_128_fp32_param_1];
	ld.param.u64 	%rd7, [decode_attention_128_fp32_param_2];
	ld.param.u64 	%rd4, [decode_attention_128_fp32_param_3];
	ld.param.u32 	%r14, [decode_attention_128_fp32_param_4];
	ld.param.u32 	%r15, [decode_attention_128_fp32_param_5];
	ld.param.u32 	%r13, [decode_attention_128_fp32_param_6];
	ld.param.f32 	%f24, [decode_attention_128_fp32_param_7];
	cvta.to.global.u64 	%rd8, %rd7;
	cvta.to.global.u64 	%rd9, %rd6;
	cvta.to.global.u64 	%rd10, %rd5;
	mov.u32 	%r16, %ctaid.x;
	div.s32 	%r17, %r16, %r14;
	mul.lo.s32 	%r18, %r17, %r14;
	sub.s32 	%r19, %r16, %r18;
	div.s32 	%r20, %r14, %r15;
	div.s32 	%r21, %r19, %r20;
	mov.u32 	%r1, %tid.x;
	mul.wide.s32 	%rd1, %r16, 512;
	add.s64 	%rd11, %rd10, %rd1;
	mul.wide.u32 	%rd12, %r1, 4;
	add.s64 	%rd13, %rd11, %rd12;
	ld.global.nc.f32 	%f25, [%rd13];
	mul.f32 	%f1, %f24, %f25;
	mad.lo.s32 	%r22, %r17, %r15, %r21;
	mul.wide.s32 	%rd14, %r13, %r22;
	shl.b64 	%rd15, %rd14, 9;
	add.s64 	%rd2, %rd9, %rd15;
	add.s64 	%rd3, %rd8, %rd15;
	setp.lt.s32 	%p1, %r13, 1;
	mov.f32 	%f174, 0f00000000;
	mov.f32 	%f175, %f174;
	@%p1 bra 	$L__BB0_13;
	and.b32  	%r2, %r1, 31;
	shr.u32 	%r24, %r1, 3;
	and.b32  	%r25, %r24, 124;
	mov.u32 	%r26, _ZZ25decode_attention_128_fp32E7smem_qk;
	add.s32 	%r3, %r26, %r25;
	setp.eq.s32 	%p2, %r13, 1;
	mov.f32 	%f172, 0fF149F2CA;
	mov.f32 	%f175, 0f00000000;
	mov.b32 	%r74, 0;
	mov.f32 	%f174, %f175;
	@%p2 bra 	$L__BB0_9;
	and.b32  	%r27, %r13, 2147483646;
	neg.s32 	%r73, %r27;
	mov.f32 	%f172, 0fF149F2CA;
	mov.f32 	%f175, 0f00000000;
	mov.u32 	%r72, %r1;
$L__BB0_3:
	setp.ne.s32 	%p3, %r2, 0;
	add.s32 	%r7, %r72, 128;
	mul.wide.u32 	%rd16, %r72, 4;
	add.s64 	%rd17, %rd2, %rd16;
	ld.global.nc.f32 	%f31, [%rd17];
	mul.f32 	%f32, %f1, %f31;
	mov.b32 	%r28, %f32;
	shfl.sync.down.b32	%r29|%p4, %r28, 16, 31, -1;
	mov.b32 	%f33, %r29;
	add.f32 	%f34, %f32, %f33;
	mov.b32 	%r30, %f34;
	shfl.sync.down.b32	%r31|%p5, %r30, 8, 31, -1;
	mov.b32 	%f35, %r31;
	add.f32 	%f36, %f34, %f35;
	mov.b32 	%r32, %f36;
	shfl.sync.down.b32	%r33|%p6, %r32, 4, 31, -1;
	mov.b32 	%f37, %r33;
	add.f32 	%f38, %f36, %f37;
	mov.b32 	%r34, %f38;
	shfl.sync.down.b32	%r35|%p7, %r34, 2, 31, -1;
	mov.b32 	%f39, %r35;
	add.f32 	%f40, %f38, %f39;
	mov.b32 	%r36, %f40;
	shfl.sync.down.b32	%r37|%p8, %r36, 1, 31, -1;
	mov.b32 	%f41, %r37;
	add.f32 	%f5, %f40, %f41;
	@%p3 bra 	$L__BB0_5;
	st.shared.f32 	[%r3], %f5;
$L__BB0_5:
	setp.ne.s32 	%p9, %r2, 0;
	bar.sync 	0;
	ld.shared.f32 	%f42, [_ZZ25decode_attention_128_fp32E7smem_qk];
	ld.shared.f32 	%f43, [_ZZ25decode_attention_128_fp32E7smem_qk+4];
	add.f32 	%f44, %f42, %f43;
	ld.shared.f32 	%f45, [_ZZ25decode_attention_128_fp32E7smem_qk+8];
	add.f32 	%f46, %f44, %f45;
	ld.shared.f32 	%f47, [_ZZ25decode_attention_128_fp32E7smem_qk+12];
	add.f32 	%f48, %f46, %f47;
	bar.sync 	0;
	max.f32 	%f6, %f172, %f48;
	sub.f32 	%f49, %f172, %f6;
	fma.rn.f32 	%f50, %f49, 0f3BBB989D, 0f3F000000;
	cvt.sat.f32.f32 	%f51, %f50;
	mov.f32 	%f52, 0f4B400001;
	mov.f32 	%f53, 0f437C0000;
	fma.rm.f32 	%f54, %f51, %f53, %f52;
	add.f32 	%f55, %f54, 0fCB40007F;
	neg.f32 	%f56, %f55;
	fma.rn.f32 	%f57, %f49, 0f3FB8AA3B, %f56;
	fma.rn.f32 	%f58, %f49, 0f32A57060, %f57;
	mov.b32 	%r38, %f54;
	shl.b32 	%r39, %r38, 23;
	mov.b32 	%f59, %r39;
	ex2.approx.ftz.f32 	%f60, %f58;
	mul.f32 	%f61, %f60, %f59;
	sub.f32 	%f62, %f48, %f6;
	fma.rn.f32 	%f63, %f62, 0f3BBB989D, 0f3F000000;
	cvt.sat.f32.f32 	%f64, %f63;
	fma.rm.f32 	%f65, %f64, %f53, %f52;
	add.f32 	%f66, %f65, 0fCB40007F;
	neg.f32 	%f67, %f66;
	fma.rn.f32 	%f68, %f62, 0f3FB8AA3B, %f67;
	fma.rn.f32 	%f69, %f62, 0f32A57060, %f68;
	mov.b32 	%r40, %f65;
	shl.b32 	%r41, %r40, 23;
	mov.b32 	%f70, %r41;
	ex2.approx.ftz.f32 	%f71, %f69;
	mul.f32 	%f72, %f71, %f70;
	add.s64 	%rd19, %rd3, %rd16;
	ld.global.nc.f32 	%f73, [%rd19];
	mul.f32 	%f74, %f73, %f72;
	fma.rn.f32 	%f7, %f174, %f61, %f74;
	fma.rn.f32 	%f8, %f175, %f61, %f72;
	mul.wide.u32 	%rd20, %r7, 4;
	add.s64 	%rd21, %rd2, %rd20;
	ld.global.nc.f32 	%f75, [%rd21];
	mul.f32 	%f76, %f1, %f75;
	mov.b32 	%r42, %f76;
	shfl.sync.down.b32	%r43|%p10, %r42, 16, 31, -1;
	mov.b32 	%f77, %r43;
	add.f32 	%f78, %f76, %f77;
	mov.b32 	%r44, %f78;
	shfl.sync.down.b32	%r45|%p11, %r44, 8, 31, -1;
	mov.b32 	%f79, %r45;
	add.f32 	%f80, %f78, %f79;
	mov.b32 	%r46, %f80;
	shfl.sync.down.b32	%r47|%p12, %r46, 4, 31, -1;
	mov.b32 	%f81, %r47;
	add.f32 	%f82, %f80, %f81;
	mov.b32 	%r48, %f82;
	shfl.sync.down.b32	%r49|%p13, %r48, 2, 31, -1;
	mov.b32 	%f83, %r49;
	add.f32 	%f84, %f82, %f83;
	mov.b32 	%r50, %f84;
	shfl.sync.down.b32	%r51|%p14, %r50, 1, 31, -1;
	mov.b32 	%f85, %r51;
	add.f32 	%f9, %f84, %f85;
	@%p9 bra 	$L__BB0_7;
	st.shared.f32 	[%r3], %f9;
$L__BB0_7:
	bar.sync 	0;
	ld.shared.f32 	%f86, [_ZZ25decode_attention_128_fp32E7smem_qk];
	ld.shared.f32 	%f87, [_ZZ25decode_attention_128_fp32E7smem_qk+4];
	add.f32 	%f88, %f86, %f87;
	ld.shared.f32 	%f89, [_ZZ25decode_attention_128_fp32E7smem_qk+8];
	add.f32 	%f90, %f88, %f89;
	ld.shared.f32 	%f91, [_ZZ25decode_attention_128_fp32E7smem_qk+12];
	add.f32 	%f92, %f90, %f91;
	bar.sync 	0;
	max.f32 	%f172, %f6, %f92;
	sub.f32 	%f93, %f6, %f172;
	fma.rn.f32 	%f94, %f93, 0f3BBB989D, 0f3F000000;
	cvt.sat.f32.f32 	%f95, %f94;
	mov.f32 	%f96, 0f4B400001;
	mov.f32 	%f97, 0f437C0000;
	fma.rm.f32 	%f98, %f95, %f97, %f96;
	add.f32 	%f99, %f98, 0fCB40007F;
	neg.f32 	%f100, %f99;
	fma.rn.f32 	%f101, %f93, 0f3FB8AA3B, %f100;
	fma.rn.f32 	%f102, %f93, 0f32A57060, %f101;
	mov.b32 	%r52, %f98;
	shl.b32 	%r53, %r52, 23;
	mov.b32 	%f103, %r53;
	ex2.approx.ftz.f32 	%f104, %f102;
	mul.f32 	%f105, %f104, %f103;
	sub.f32 	%f106, %f92, %f172;
	fma.rn.f32 	%f107, %f106, 0f3BBB989D, 0f3F000000;
	cvt.sat.f32.f32 	%f108, %f107;
	fma.rm.f32 	%f109, %f108, %f97, %f96;
	add.f32 	%f110, %f109, 0fCB40007F;
	neg.f32 	%f111, %f110;
	fma.rn.f32 	%f112, %f106, 0f3FB8AA3B, %f111;
	fma.rn.f32 	%f113, %f106, 0f32A57060, %f112;
	mov.b32 	%r54, %f109;
	shl.b32 	%r55, %r54, 23;
	mov.b32 	%f114, %r55;
	ex2.approx.ftz.f32 	%f115, %f113;
	mul.f32 	%f116, %f115, %f114;
	add.s64 	%rd23, %rd3, %rd20;
	ld.global.nc.f32 	%f117, [%rd23];
	mul.f32 	%f118, %f117, %f116;
	fma.rn.f32 	%f174, %f7, %f105, %f118;
	fma.rn.f32 	%f175, %f8, %f105, %f116;
	add.s32 	%r73, %r73, 2;
	add.s32 	%r72, %r72, 256;
	setp.ne.s32 	%p15, %r73, 0;
	@%p15 bra 	$L__BB0_3;
	shl.b32 	%r56, %r13, 7;
	and.b32  	%r74, %r56, -256;
$L__BB0_9:
	and.b32  	%r57, %r13, 1;
	setp.eq.b32 	%p16, %r57, 1;
	not.pred 	%p17, %p16;
	@%p17 bra 	$L__BB0_13;
	setp.ne.s32 	%p18, %r2, 0;
	add.s32 	%r12, %r74, %r1;
	mul.wide.u32 	%rd24, %r12, 4;
	add.s64 	%rd25, %rd2, %rd24;
	ld.global.nc.f32 	%f119, [%rd25];
	mul.f32 	%f120, %f1, %f119;
	mov.b32 	%r58, %f120;
	shfl.sync.down.b32	%r59|%p19, %r58, 16, 31, -1;
	mov.b32 	%f121, %r59;
	add.f32 	%f122, %f120, %f121;
	mov.b32 	%r60, %f122;
	shfl.sync.down.b32	%r61|%p20, %r60, 8, 31, -1;
	mov.b32 	%f123, %r61;
	add.f32 	%f124, %f122, %f123;
	mov.b32 	%r62, %f124;
	shfl.sync.down.b32	%r63|%p21, %r62, 4, 31, -1;
	mov.b32 	%f125, %r63;
	add.f32 	%f126, %f124, %f125;
	mov.b32 	%r64, %f126;
	shfl.sync.down.b32	%r65|%p22, %r64, 2, 31, -1;
	mov.b32 	%f127, %r65;
	add.f32 	%f128, %f126, %f127;
	mov.b32 	%r66, %f128;
	shfl.sync.down.b32	%r67|%p23, %r66, 1, 31, -1;
	mov.b32 	%f129, %r67;
	add.f32 	%f18, %f128, %f129;
	@%p18 bra 	$L__BB0_12;
	st.shared.f32 	[%r3], %f18;
$L__BB0_12:
	bar.sync 	0;
	ld.shared.f32 	%f130, [_ZZ25decode_attention_128_fp32E7smem_qk];
	ld.shared.f32 	%f131, [_ZZ25decode_attention_128_fp32E7smem_qk+4];
	add.f32 	%f132, %f130, %f131;
	ld.shared.f32 	%f133, [_ZZ25decode_attention_128_fp32E7smem_qk+8];
	add.f32 	%f134, %f132, %f133;
	ld.shared.f32 	%f135, [_ZZ25decode_attention_128_fp32E7smem_qk+12];
	add.f32 	%f136, %f134, %f135;
	bar.sync 	0;
	max.f32 	%f137, %f172, %f136;
	sub.f32 	%f138, %f172, %f137;
	fma.rn.f32 	%f139, %f138, 0f3BBB989D, 0f3F000000;
	cvt.sat.f32.f32 	%f140, %f139;
	mov.f32 	%f141, 0f4B400001;
	mov.f32 	%f142, 0f437C0000;
	fma.rm.f32 	%f143, %f140, %f142, %f141;
	add.f32 	%f144, %f143, 0fCB40007F;
	neg.f32 	%f145, %f144;
	fma.rn.f32 	%f146, %f138, 0f3FB8AA3B, %f145;
	fma.rn.f32 	%f147, %f138, 0f32A57060, %f146;
	mov.b32 	%r68, %f143;
	shl.b32 	%r69, %r68, 23;
	mov.b32 	%f148, %r69;
	ex2.approx.ftz.f32 	%f149, %f147;
	mul.f32 	%f150, %f149, %f148;
	sub.f32 	%f151, %f136, %f137;
	fma.rn.f32 	%f152, %f151, 0f3BBB989D, 0f3F000000;
	cvt.sat.f32.f32 	%f153, %f152;
	fma.rm.f32 	%f154, %f153, %f142, %f141;
	add.f32 	%f155, %f154, 0fCB40007F;
	neg.f32 	%f156, %f155;
	fma.rn.f32 	%f157, %f151, 0f3FB8AA3B, %f156;
	fma.rn.f32 	%f158, %f151, 0f32A57060, %f157;
	mov.b32 	%r70, %f154;
	shl.b32 	%r71, %r70, 23;
	mov.b32 	%f159, %r71;
	ex2.approx.ftz.f32 	%f160, %f158;
	mul.f32 	%f161, %f160, %f159;
	add.s64 	%rd27, %rd3, %rd24;
	ld.global.nc.f32 	%f162, [%rd27];
	mul.f32 	%f163, %f162, %f161;
	fma.rn.f32 	%f174, %f174, %f150, %f163;
	fma.rn.f32 	%f175, %f175, %f150, %f161;
$L__BB0_13:
	cvta.to.global.u64 	%rd28, %rd4;
	add.s64 	%rd29, %rd28, %rd1;
	setp.gt.f32 	%p24, %f175, 0f00000000;
	div.rn.f32 	%f164, %f174, %f175;
	selp.f32 	%f165, %f164, 0f00000000, %p24;
	add.s64 	%rd31, %rd29, %rd12;
	st.global.f32 	[%rd31], %f165;
	ret;

}
	// .globl	decode_attention_64_fp32
.visible .entry decode_attention_64_fp32(
	.param .u64 .ptr .align 1 decode_attention_64_fp32_param_0,
	.param .u64 .ptr .align 1 decode_attention_64_fp32_param_1,
	.param .u64 .ptr .align 1 decode_attention_64_fp32_param_2,
	.param .u64 .ptr .align 1 decode_attention_64_fp32_param_3,
	.param .u32 decode_attention_64_fp32_param_4,
	.param .u32 decode_attention_64_fp32_param_5,
	.param .u32 decode_attention_64_fp32_param_6,
	.param .f32 decode_attention_64_fp32_param_7
)
{
	.reg .pred 	%p<25>;
	.reg .b32 	%r<75>;
	.reg .b32 	%f<164>;
	.reg .b64 	%rd<32>;
	// demoted variable
	.shared .align 4 .b8 _ZZ24decode_attention_64_fp32E7smem_qk[8];
	ld.param.u64 	%rd5, [decode_attention_64_fp32_param_0];
	ld.param.u64 	%rd6, [decode_attention_64_fp32_param_1];
	ld.param.u64 	%rd7, [decode_attention_64_fp32_param_2];
	ld.param.u64 	%rd4, [decode_attention_64_fp32_param_3];
	ld.param.u32 	%r14, [decode_attention_64_fp32_param_4];
	ld.param.u32 	%r15, [decode_attention_64_fp32_param_5];
	ld.param.u32 	%r13, [decode_attention_64_fp32_param_6];
	ld.param.f32 	%f24, [decode_attention_64_fp32_param_7];
	cvta.to.global.u64 	%rd8, %rd7;
	cvta.to.global.u64 	%rd9, %rd6;
	cvta.to.global.u64 	%rd10, %rd5;
	mov.u32 	%r16, %ctaid.x;
	div.s32 	%r17, %r16, %r14;
	mul.lo.s32 	%r18, %r17, %r14;
	sub.s32 	%r19, %r16, %r18;
	div.s32 	%r20, %r14, %r15;
	div.s32 	%r21, %r19, %r20;
	mov.u32 	%r1, %tid.x;
	mul.wide.s32 	%rd1, %r16, 256;
	add.s64 	%rd11, %rd10, %rd1;
	mul.wide.u32 	%rd12, %r1, 4;
	add.s64 	%rd13, %rd11, %rd12;
	ld.global.nc.f32 	%f25, [%rd13];
	mul.f32 	%f1, %f24, %f25;
	mad.lo.s32 	%r22, %r17, %r15, %r21;
	mul.wide.s32 	%rd14, %r13, %r22;
	shl.b64 	%rd15, %rd14, 8;
	add.s64 	%rd2, %rd9, %rd15;
	add.s64 	%rd3, %rd8, %rd15;
	setp.lt.s32 	%p1, %r13, 1;
	mov.f32 	%f162, 0f00000000;
	mov.f32 	%f163, %f162;
	@%p1 bra 	$L__BB1_13;
	and.b32  	%r2, %r1, 31;
	shr.u32 	%r24, %r1, 3;
	and.b32  	%r25, %r24, 124;
	mov.u32 	%r26, _ZZ24decode_attention_64_fp32E7smem_qk;
	add.s32 	%r3, %r26, %r25;
	setp.eq.s32 	%p2, %r13, 1;
	mov.f32 	%f160, 0fF149F2CA;
	mov.f32 	%f163, 0f00000000;
	mov.b32 	%r74, 0;
	mov.f32 	%f162, %f163;
	@%p2 bra 	$L__BB1_9;
	and.b32  	%r27, %r13, 2147483646;
	neg.s32 	%r73, %r27;
	mov.f32 	%f160, 0fF149F2CA;
	mov.f32 	%f163, 0f00000000;
	mov.u32 	%r72, %r1;
$L__BB1_3:
	setp.ne.s32 	%p3, %r2, 0;
	add.s32 	%r7, %r72, 64;
	mul.wide.u32 	%rd16, %r72, 4;
	add.s64 	%rd17, %rd2, %rd16;
	ld.global.nc.f32 	%f31, [%rd17];
	mul.f32 	%f32, %f1, %f31;
	mov.b32 	%r28, %f32;
	shfl.sync.down.b32	%r29|%p4, %r28, 16, 31, -1;
	mov.b32 	%f33, %r29;
	add.f32 	%f34, %f32, %f33;
	mov.b32 	%r30, %f34;
	shfl.sync.down.b32	%r31|%p5, %r30, 8, 31, -1;
	mov.b32 	%f35, %r31;
	add.f32 	%f36, %f34, %f35;
	mov.b32 	%r32, %f36;
	shfl.sync.down.b32	%r33|%p6, %r32, 4, 31, -1;
	mov.b32 	%f37, %r33;
	add.f32 	%f38, %f36, %f37;
	mov.b32 	%r34, %f38;
	shfl.sync.down.b32	%r35|%p7, %r34, 2, 31, -1;
	mov.b32 	%f39, %r35;
	add.f32 	%f40, %f38, %f39;
	mov.b32 	%r36, %f40;
	shfl.sync.down.b32	%r37|%p8, %r36, 1, 31, -1;
	mov.b32 	%f41, %r37;
	add.f32 	%f5, %f40, %f41;
	@%p3 bra 	$L__BB1_5;
	st.shared.f32 	[%r3], %f5;
$L__BB1_5:
	setp.ne.s32 	%p9, %r2, 0;
	bar.sync 	0;
	ld.shared.f32 	%f42, [_ZZ24decode_attention_64_fp32E7smem_qk];
	ld.shared.f32 	%f43, [_ZZ24decode_attention_64_fp32E7smem_qk+4];
	add.f32 	%f44, %f42, %f43;
	bar.sync 	0;
	max.f32 	%f6, %f160, %f44;
	sub.f32 	%f45, %f160, %f6;
	fma.rn.f32 	%f46, %f45, 0f3BBB989D, 0f3F000000;
	cvt.sat.f32.f32 	%f47, %f46;
	mov.f32 	%f48, 0f4B400001;
	mov.f32 	%f49, 0f437C0000;
	fma.rm.f32 	%f50, %f47, %f49, %f48;
	add.f32 	%f51, %f50, 0fCB40007F;
	neg.f32 	%f52, %f51;
	fma.rn.f32 	%f53, %f45, 0f3FB8AA3B, %f52;
	fma.rn.f32 	%f54, %f45, 0f32A57060, %f53;
	mov.b32 	%r38, %f50;
	shl.b32 	%r39, %r38, 23;
	mov.b32 	%f55, %r39;
	ex2.approx.ftz.f32 	%f56, %f54;
	mul.f32 	%f57, %f56, %f55;
	sub.f32 	%f58, %f44, %f6;
	fma.rn.f32 	%f59, %f58, 0f3BBB989D, 0f3F000000;
	cvt.sat.f32.f32 	%f60, %f59;
	fma.rm.f32 	%f61, %f60, %f49, %f48;
	add.f32 	%f62, %f61, 0fCB40007F;
	neg.f32 	%f63, %f62;
	fma.rn.f32 	%f64, %f58, 0f3FB8AA3B, %f63;
	fma.rn.f32 	%f65, %f58, 0f32A57060, %f64;
	mov.b32 	%r40, %f61;
	shl.b32 	%r41, %r40, 23;
	mov.b32 	%f66, %r41;
	ex2.approx.ftz.f32 	%f67, %f65;
	mul.f32 	%f68, %f67, %f66;
	add.s64 	%rd19, %rd3, %rd16;
	ld.global.nc.f32 	%f69, [%rd19];
	mul.f32 	%f70, %f69, %f68;
	fma.rn.f32 	%f7, %f162, %f57, %f70;
	fma.rn.f32 	%f8, %f163, %f57, %f68;
	mul.wide.u32 	%rd20, %r7, 4;
	add.s64 	%rd21, %rd2, %rd20;
	ld.global.nc.f32 	%f71, [%rd21];
	mul.f32 	%f72, %f1, %f71;
	mov.b32 	%r42, %f72;
	shfl.sync.down.b32	%r43|%p10, %r42, 16, 31, -1;
	mov.b32 	%f73, %r43;
	add.f32 	%f74, %f72, %f73;
	mov.b32 	%r44, %f74;
	shfl.sync.down.b32	%r45|%p11, %r44, 8, 31, -1;
	mov.b32 	%f75, %r45;
	add.f32 	%f76, %f74, %f75;
	mov.b32 	%r46, %f76;
	shfl.sync.down.b32	%r47|%p12, %r46, 4, 31, -1;
	mov.b32 	%f77, %r47;
	add.f32 	%f78, %f76, %f77;
	mov.b32 	%r48, %f78;
	shfl.sync.down.b32	%r49|%p13, %r48, 2, 31, -1;
	mov.b32 	%f79, %r49;
	add.f32 	%f80, %f78, %f79;
	mov.b32 	%r50, %f80;
	shfl.sync.down.b32	%r51|%p14, %r50, 1, 31, -1;
	mov.b32 	%f81, %r51;
	add.f32 	%f9, %f80, %f81;
	@%p9 bra 	$L__BB1_7;
	st.shared.f32 	[%r3], %f9;
$L__BB1_7:
	bar.sync 	0;
	ld.shared.f32 	%f82, [_ZZ24decode_attention_64_fp32E7smem_qk];
	ld.shared.f32 	%f83, [_ZZ24decode_attention_64_fp32E7smem_qk+4];
	add.f32 	%f84, %f82, %f83;
	bar.sync 	0;
	max.f32 	%f160, %f6, %f84;
	sub.f32 	%f85, %f6, %f160;
	fma.rn.f32 	%f86, %f85, 0f3BBB989D, 0f3F000000;
	cvt.sat.f32.f32 	%f87, %f86;
	mov.f32 	%f88, 0f4B400001;
	mov.f32 	%f89, 0f437C0000;
	fma.rm.f32 	%f90, %f87, %f89, %f88;
	add.f32 	%f91, %f90, 0fCB40007F;
	neg.f32 	%f92, %f91;
	fma.rn.f32 	%f93, %f85, 0f3FB8AA3B, %f92;
	fma.rn.f32 	%f94, %f85, 0f32A57060, %f93;
	mov.b32 	%r52, %f90;
	shl.b32 	%r53, %r52, 23;
	mov.b32 	%f95, %r53;
	ex2.approx.ftz.f32 	%f96, %f94;
	mul.f32 	%f97, %f96, %f95;
	sub.f32 	%f98, %f84, %f160;
	fma.rn.f32 	%f99, %f98, 0f3BBB989D, 0f3F000000;
	cvt.sat.f32.f32 	%f100, %f99;
	fma.rm.f32 	%f101, %f100, %f89, %f88;
	add.f32 	%f102, %f101, 0fCB40007F;
	neg.f32 	%f103, %f102;
	fma.rn.f32 	%f104, %f98, 0f3FB8AA3B, %f103;
	fma.rn.f32 	%f105, %f98, 0f32A57060, %f104;
	mov.b32 	%r54, %f101;
	shl.b32 	%r55, %r54, 23;
	mov.b32 	%f106, %r55;
	ex2.approx.ftz.f32 	%f107, %f105;
	mul.f32 	%f108, %f107, %f106;
	add.s64 	%rd23, %rd3, %rd20;
	ld.global.nc.f32 	%f109, [%rd23];
	mul.f32 	%f110, %f109, %f108;
	fma.rn.f32 	%f162, %f7, %f97, %f110;
	fma.rn.f32 	%f163, %f8, %f97, %f108;
	add.s32 	%r73, %r73, 2;
	add.s32 	%r72, %r72, 128;
	setp.ne.s32 	%p15, %r73, 0;
	@%p15 bra 	$L__BB1_3;
	shl.b32 	%r56, %r13, 6;
	and.b32  	%r74, %r56, -128;
$L__BB1_9:
	and.b32  	%r57, %r13, 1;
	setp.eq.b32 	%p16, %r57, 1;
	not.pred 	%p17, %p16;
	@%p17 bra 	$L__BB1_13;
	setp.ne.s32 	%p18, %r2, 0;
	add.s32 	%r12, %r74, %r1;
	mul.wide.u32 	%rd24, %r12, 4;
	add.s64 	%rd25, %rd2, %rd24;
	ld.global.nc.f32 	%f111, [%rd25];
	mul.f32 	%f112, %f1, %f111;
	mov.b32 	%r58, %f112;
	shfl.sync.down.b32	%r59|%p19, %r58, 16, 31, -1;
	mov.b32 	%f113, %r59;
	add.f32 	%f114, %f112, %f113;
	mov.b32 	%r60, %f114;
	shfl.sync.down.b32	%r61|%p20, %r60, 8, 31, -1;
	mov.b32 	%f115, %r61;
	add.f32 	%f116, %f114, %f115;
	mov.b32 	%r62, %f116;
	shfl.sync.down.b32	%r63|%p21, %r62, 4, 31, -1;
	mov.b32 	%f117, %r63;
	add.f32 	%f118, %f116, %f117;
	mov.b32 	%r64, %f118;
	shfl.sync.down.b32	%r65|%p22, %r64, 2, 31, -1;
	mov.b32 	%f119, %r65;
	add.f32 	%f120, %f118, %f119;
	mov.b32 	%r66, %f120;
	shfl.sync.down.b32	%r67|%p23, %r66, 1, 31, -1;
	mov.b32 	%f121, %r67;
	add.f32 	%f18, %f120, %f121;
	@%p18 bra 	$L__BB1_12;
	st.shared.f32 	[%r3], %f18;
$L__BB1_12:
	bar.sync 	0;
	ld.shared.f32 	%f122, [_ZZ24decode_attention_64_fp32E7smem_qk];
	ld.shared.f32 	%f123, [_ZZ24decode_attention_64_fp32E7smem_qk+4];
	add.f32 	%f124, %f122, %f123;
	bar.sync 	0;
	max.f32 	%f125, %f160, %f124;
	sub.f32 	%f126, %f160, %f125;
	fma.rn.f32 	%f127, %f126, 0f3BBB989D, 0f3F000000;
	cvt.sat.f32.f32 	%f128, %f127;
	mov.f32 	%f129, 0f4B400001;
	mov.f32 	%f130, 0f437C0000;
	fma.rm.f32 	%f131, %f128, %f130, %f129;
	add.f32 	%f132, %f131, 0fCB40007F;
	neg.f32 	%f133, %f132;
	fma.rn.f32 	%f134, %f126, 0f3FB8AA3B, %f133;
	fma.rn.f32 	%f135, %f126, 0f32A57060, %f134;
	mov.b32 	%r68, %f131;
	shl.b32 	%r69, %r68, 23;
	mov.b32 	%f136, %r69;
	ex2.approx.ftz.f32 	%f137, %f135;
	mul.f32 	%f138, %f137, %f136;
	sub.f32 	%f139, %f124, %f125;
	fma.rn.f32 	%f140, %f139, 0f3BBB989D, 0f3F000000;
	cvt.sat.f32.f32 	%f141, %f140;
	fma.rm.f32 	%f142, %f141, %f130, %f129;
	add.f32 	%f143, %f142, 0fCB40007F;
	neg.f32 	%f144, %f143;
	fma.rn.f32 	%f145, %f139, 0f3FB8AA3B, %f144;
	fma.rn.f32 	%f146, %f139, 0f32A57060, %f145;
	mov.b32 	%r70, %f142;
	shl.b32 	%r71, %r70, 23;
	mov.b32 	%f147, %r71;
	ex2.approx.ftz.f32 	%f148, %f146;
	mul.f32 	%f149, %f148, %f147;
	add.s64 	%rd27, %rd3, %rd24;
	ld.global.nc.f32 	%f150, [%rd27];
	mul.f32 	%f151, %f150, %f149;
	fma.rn.f32 	%f162, %f162, %f138, %f151;
	fma.rn.f32 	%f163, %f163, %f138, %f149;
$L__BB1_13:
	cvta.to.global.u64 	%rd28, %rd4;
	add.s64 	%rd29, %rd28, %rd1;
	setp.gt.f32 	%p24, %f163, 0f00000000;
	div.rn.f32 	%f152, %f162, %f163;
	selp.f32 	%f153, %f152, 0f00000000, %p24;
	add.s64 	%rd31, %rd29, %rd12;
	st.global.f32 	[%rd31], %f153;
	ret;

}


// ===== COMPILED SASS (sm_100) =====

	.target	sm_100

	.elftype	@"ET_EXEC"


//--------------------- .note.nv.tkinfo           --------------------------
	.section	.note.nv.tkinfo,"",@"SHT_NOTE"
	.sectionflags	@"SHF_NOTE_NV_TKINFO"
	.tkinfo
        /*0018*/ 	.word	0x00000002
        /*0030*/ 	.string	""
        /*0030*/ 	.string	"ptxas"
        /*0030*/ 	.string	"Cuda compilation tools, release 13.0, V13.0.88"
        /*0030*/ 	.string	"Build cuda_13.0.r13.0/compiler.36424714_0"
        /*0030*/ 	.string	"-arch sm_100 -m 64 "



//--------------------- .note.nv.cuinfo           --------------------------
	.section	.note.nv.cuinfo,"",@"SHT_NOTE"
	.sectionflags	@"SHF_NOTE_NV_CUINFO"
        /*0018*/ 	.short	0x0002
        /*001a*/ 	.short	0x0064
        /*001c*/ 	.short	0x0082
	.zero		2


//--------------------- .nv.info                  --------------------------
	.section	.nv.info,"",@"SHT_CUDA_INFO"
	.align	4


	//----- nvinfo : EIATTR_REGCOUNT
	.align		4
        /*0000*/ 	.byte	0x04, 0x2f
        /*0002*/ 	.short	(.L_1 - .L_0)
	.align		4
.L_0:
        /*0004*/ 	.word	index@(decode_attention_128_fp32)
        /*0008*/ 	.word	0x0000001f


	//----- nvinfo : EIATTR_FRAME_SIZE
	.align		4
.L_1:
        /*000c*/ 	.byte	0x04, 0x11
        /*000e*/ 	.short	(.L_3 - .L_2)
	.align		4
.L_2:
        /*0010*/ 	.word	index@($__internal_1_$__cuda_sm3x_div_rn_noftz_f32_slowpath)
        /*0014*/ 	.word	0x00000000


	//----- nvinfo : EIATTR_FRAME_SIZE
	.align		4
.L_3:
        /*0018*/ 	.byte	0x04, 0x11
        /*001a*/ 	.short	(.L_5 - .L_4)
	.align		4
.L_4:
        /*001c*/ 	.word	index@(decode_attention_128_fp32)
        /*0020*/ 	.word	0x00000000


	//----- nvinfo : EIATTR_REGCOUNT
	.align		4
.L_5:
        /*0024*/ 	.byte	0x04, 0x2f
        /*0026*/ 	.short	(.L_7 - .L_6)
	.align		4
.L_6:
        /*0028*/ 	.word	index@(decode_attention_64_fp32)
        /*002c*/ 	.word	0x0000001f


	//----- nvinfo : EIATTR_FRAME_SIZE
	.align		4
.L_7:
        /*0030*/ 	.byte	0x04, 0x11
        /*0032*/ 	.short	(.L_9 - .L_8)
	.align		4
.L_8:
        /*0034*/ 	.word	index@($__internal_0_$__cuda_sm3x_div_rn_noftz_f32_slowpath)
        /*0038*/ 	.word	0x00000000


	//----- nvinfo : EIATTR_FRAME_SIZE
	.align		4
.L_9:
        /*003c*/ 	.byte	0x04, 0x11
        /*003e*/ 	.short	(.L_11 - .L_10)
	.align		4
.L_10:
        /*0040*/ 	.word	index@(decode_attention_64_fp32)
        /*0044*/ 	.word	0x00000000


	//----- nvinfo : EIATTR_MIN_STACK_SIZE
	.align		4
.L_11:
        /*0048*/ 	.byte	0x04, 0x12
        /*004a*/ 	.short	(.L_13 - .L_12)
	.align		4
.L_12:
        /*004c*/ 	.word	index@(decode_attention_64_fp32)
        /*0050*/ 	.word	0x00000000


	//----- nvinfo : EIATTR_MIN_STACK_SIZE
	.align		4
.L_13:
        /*0054*/ 	.byte	0x04, 0x12
        /*0056*/ 	.short	(.L_15 - .L_14)
	.align		4
.L_14:
        /*0058*/ 	.word	index@(decode_attention_128_fp32)
        /*005c*/ 	.word	0x00000000
.L_15:


//--------------------- .nv.compat                --------------------------
	.section	.nv.compat,"",@"SHT_CUDA_COMPAT_INFO"
	.align	4
        /*0000*/ 	.byte	0x02, 0x09, 0x00, 0x00, 0x02, 0x02, 0x01, 0x00, 0x02, 0x05, 0x05, 0x00, 0x03, 0x07, 0x01, 0x01
        /*0010*/ 	.byte	0x02, 0x03, 0x00, 0x00, 0x02, 0x06, 0x01, 0x00, 0x04, 0x0b, 0x08, 0x00, 0x01, 0x00, 0x00, 0x00
        /*0020*/ 	.byte	0x00, 0x00, 0x00, 0x00


//--------------------- .nv.info.decode_attention_64_fp32 --------------------------
	.section	.nv.info.decode_attention_64_fp32,"",@"SHT_CUDA_INFO"
	.sectionflags	@""
	.align	4


	//----- nvinfo : EIATTR_CUDA_API_VERSION
	.align		4
        /*0000*/ 	.byte	0x04, 0x37
        /*0002*/ 	.short	(.L_17 - .L_16)
.L_16:
        /*0004*/ 	.word	0x00000082


	//----- nvinfo : EIATTR_KPARAM_INFO
	.align		4
.L_17:
        /*0008*/ 	.byte	0x04, 0x17
        /*000a*/ 	.short	(.L_19 - .L_18)
.L_18:
        /*000c*/ 	.word	0x00000000
        /*0010*/ 	.short	0x0007
        /*0012*/ 	.short	0x002c
        /*0014*/ 	.byte	0x00, 0xf0, 0x11, 0x00


	//----- nvinfo : EIATTR_KPARAM_INFO
	.align		4
.L_19:
        /*0018*/ 	.byte	0x04, 0x17
        /*001a*/ 	.short	(.L_21 - .L_20)
.L_20:
        /*001c*/ 	.word	0x00000000
        /*0020*/ 	.short	0x0006
        /*0022*/ 	.short	0x0028
        /*0024*/ 	.byte	0x00, 0xf0, 0x11, 0x00


	//----- nvinfo : EIATTR_KPARAM_INFO
	.align		4
.L_21:
        /*0028*/ 	.byte	0x04, 0x17
        /*002a*/ 	.short	(.L_23 - .L_22)
.L_22:
        /*002c*/ 	.word	0x00000000
        /*0030*/ 	.short	0x0005
        /*0032*/ 	.short	0x0024
        /*0034*/ 	.byte	0x00, 0xf0, 0x11, 0x00


	//----- nvinfo : EIATTR_KPARAM_INFO
	.align		4
.L_23:
        /*0038*/ 	.byte	0x04, 0x17
        /*003a*/ 	.short	(.L_25 - .L_24)
.L_24:
        /*003c*/ 	.word	0x00000000
        /*0040*/ 	.short	0x0004
        /*0042*/ 	.short	0x0020
        /*0044*/ 	.byte	0x00, 0xf0, 0x11, 0x00


	//----- nvinfo : EIATTR_KPARAM_INFO
	.align		4
.L_25:
        /*0048*/ 	.byte	0x04, 0x17
        /*004a*/ 	.short	(.L_27 - .L_26)
.L_26:
        /*004c*/ 	.word	0x00000000
        /*0050*/ 	.short	0x0003
        /*0052*/ 	.short	0x0018
        /*0054*/ 	.byte	0x00, 0xf5, 0x21, 0x00


	//----- nvinfo : EIATTR_KPARAM_INFO
	.align		4
.L_27:
        /*0058*/ 	.byte	0x04, 0x17
        /*005a*/ 	.short	(.L_29 - .L_28)
.L_28:
        /*005c*/ 	.word	0x00000000
        /*0060*/ 	.short	0x0002
        /*0062*/ 	.short	0x0010
        /*0064*/ 	.byte	0x00, 0xf5, 0x21, 0x00


	//----- nvinfo : EIATTR_KPARAM_INFO
	.align		4
.L_29:
        /*0068*/ 	.byte	0x04, 0x17
        /*006a*/ 	.short	(.L_31 - .L_30)
.L_30:
        /*006c*/ 	.word	0x00000000
        /*0070*/ 	.short	0x0001
        /*0072*/ 	.short	0x0008
        /*0074*/ 	.byte	0x00, 0xf5, 0x21, 0x00


	//----- nvinfo : EIATTR_KPARAM_INFO
	.align		4
.L_31:
        /*0078*/ 	.byte	0x04, 0x17
        /*007a*/ 	.short	(.L_33 - .L_32)
.L_32:
        /*007c*/ 	.word	0x00000000
        /*0080*/ 	.short	0x0000
        /*0082*/ 	.short	0x0000
        /*0084*/ 	.byte	0x00, 0xf5, 0x21, 0x00


	//----- nvinfo : EIATTR_SPARSE_MMA_MASK
	.align		4
.L_33:
        /*0088*/ 	.byte	0x03, 0x50
        /*008a*/ 	.short	0x0000


	//----- nvinfo : EIATTR_MAXREG_COUNT
	.align		4
        /*008c*/ 	.byte	0x03, 0x1b
        /*008e*/ 	.short	0x00ff


	//----- nvinfo : EIATTR_NUM_BARRIERS
	.align		4
        /*0090*/ 	.byte	0x02, 0x4c
        /*0092*/ 	.byte	0x01
	.zero		1


	//----- nvinfo : EIATTR_MERCURY_ISA_VERSION
	.align		4
        /*0094*/ 	.byte	0x03, 0x5f
        /*0096*/ 	.short	0x0101


	//----- nvinfo : EIATTR_COOP_GROUP_MASK_REGIDS
	.align		4
        /*0098*/ 	.byte	0x04, 0x29
        /*009a*/ 	.short	(.L_35 - .L_34)


	//   ....[0]....
.L_34:
        /*009c*/ 	.word	0xffffffff


	//   ....[1]....
        /*00a0*/ 	.word	0xffffffff


	//   ....[2]....
        /*00a4*/ 	.word	0xffffffff


	//   ....[3]....
        /*00a8*/ 	.word	0xffffffff


	//   ....[4]....
        /*00ac*/ 	.word	0xffffffff


	//   ....[5]....
        /*00b0*/ 	.word	0xffffffff


	//   ....[6]....
        /*00b4*/ 	.word	0xffffffff


	//   ....[7]....
        /*00b8*/ 	.word	0xffffffff


	//   ....[8]....
        /*00bc*/ 	.word	0xffffffff


	//   ....[9]....
        /*00c0*/ 	.word	0xffffffff


	//   ....[10]....
        /*00c4*/ 	.word	0xffffffff


	//   ....[11]....
        /*00c8*/ 	.word	0xffffffff


	//   ....[12]....
        /*00cc*/ 	.word	0xffffffff


	//   ....[13]....
        /*00d0*/ 	.word	0xffffffff


	//   ....[14]....
        /*00d4*/ 	.word	0xffffffff


	//----- nvinfo : EIATTR_COOP_GROUP_INSTR_OFFSETS
	.align		4
.L_35:
        /*00d8*/ 	.byte	0x04, 0x28
        /*00da*/ 	.short	(.L_37 - .L_36)


	//   ....[0]....
.L_36:
        /*00dc*/ 	.word	0x00000880


	//   ....[1]....
        /*00e0*/ 	.word	0x000008a0


	//   ....[2]....
        /*00e4*/ 	.word	0x000008c0


	//   ....[3]....
        /*00e8*/ 	.word	0x000008e0


	//   ....[4]....
        /*00ec*/ 	.word	0x00000900


	//   ....[5]....
        /*00f0*/ 	.word	0x00000920


	//   ....[6]....
        /*00f4*/ 	.word	0x00000940


	//   ....[7]....
        /*00f8*/ 	.word	0x00000960


	//   ....[8]....
        /*00fc*/ 	.word	0x00000980


	//   ....[9]....
        /*0100*/ 	.word	0x000009a0


	//   ....[10]....
        /*0104*/ 	.word	0x00000e50


	//   ....[11]....
        /*0108*/ 	.word	0x00000e70


	//   ....[12]....
        /*010c*/ 	.word	0x00000ea0


	//   ....[13]....
        /*0110*/ 	.word	0x00000ec0


	//   ....[14]....
        /*0114*/ 	.word	0x00000ee0


	//----- nvinfo : EIATTR_VRC_CTA_INIT_COUNT
	.align		4
.L_37:
        /*0118*/ 	.byte	0x02, 0x4a
	.zero		1
	.zero		1


	//----- nvinfo : EIATTR_EXIT_INSTR_OFFSETS
	.align		4
        /*011c*/ 	.byte	0x04, 0x1c
        /*011e*/ 	.short	(.L_39 - .L_38)


	//   ....[0]....
.L_38:
        /*0120*/ 	.word	0x000011f0


	//----- nvinfo : EIATTR_CRS_STACK_SIZE
	.align		4
.L_39:
        /*0124*/ 	.byte	0x04, 0x1e
        /*0126*/ 	.short	(.L_41 - .L_40)
.L_40:
        /*0128*/ 	.word	0x00000000


	//----- nvinfo : EIATTR_CBANK_PARAM_SIZE
	.align		4
.L_41:
        /*012c*/ 	.byte	0x03, 0x19
        /*012e*/ 	.short	0x0030


	//----- nvinfo : EIATTR_PARAM_CBANK
	.align		4
        /*0130*/ 	.byte	0x04, 0x0a
        /*0132*/ 	.short	(.L_43 - .L_42)
	.align		4
.L_42:
        /*0134*/ 	.word	index@(.nv.constant0.decode_attention_64_fp32)
        /*0138*/ 	.short	0x0380
        /*013a*/ 	.short	0x0030


	//----- nvinfo : EIATTR_SW_WAR
	.align		4
.L_43:
        /*013c*/ 	.byte	0x04, 0x36
        /*013e*/ 	.short	(.L_45 - .L_44)
.L_44:
        /*0140*/ 	.word	0x00000008
.L_45:


//--------------------- .nv.info.decode_attention_128_fp32 --------------------------
	.section	.nv.info.decode_attention_128_fp32,"",@"SHT_CUDA_INFO"
	.sectionflags	@""
	.align	4


	//----- nvinfo : EIATTR_CUDA_API_VERSION
	.align		4
        /*0000*/ 	.byte	0x04, 0x37
        /*0002*/ 	.short	(.L_47 - .L_46)
.L_46:
        /*0004*/ 	.word	0x00000082


	//----- nvinfo : EIATTR_KPARAM_INFO
	.align		4
.L_47:
        /*0008*/ 	.byte	0x04, 0x17
        /*000a*/ 	.short	(.L_49 - .L_48)
.L_48:
        /*000c*/ 	.word	0x00000000
        /*0010*/ 	.short	0x0007
        /*0012*/ 	.short	0x002c
        /*0014*/ 	.byte	0x00, 0xf0, 0x11, 0x00


	//----- nvinfo : EIATTR_KPARAM_INFO
	.align		4
.L_49:
        /*0018*/ 	.byte	0x04, 0x17
        /*001a*/ 	.short	(.L_51 - .L_50)
.L_50:
        /*001c*/ 	.word	0x00000000
        /*0020*/ 	.short	0x0006
        /*0022*/ 	.short	0x0028
        /*0024*/ 	.byte	0x00, 0xf0, 0x11, 0x00


	//----- nvinfo : EIATTR_KPARAM_INFO
	.align		4
.L_51:
        /*0028*/ 	.byte	0x04, 0x17
        /*002a*/ 	.short	(.L_53 - .L_52)
.L_52:
        /*002c*/ 	.word	0x00000000
        /*0030*/ 	.short	0x0005
        /*0032*/ 	.short	0x0024
        /*0034*/ 	.byte	0x00, 0xf0, 0x11, 0x00


	//----- nvinfo : EIATTR_KPARAM_INFO
	.align		4
.L_53:
        /*0038*/ 	.byte	0x04, 0x17
        /*003a*/ 	.short	(.L_55 - .L_54)
.L_54:
        /*003c*/ 	.word	0x00000000
        /*0040*/ 	.short	0x0004
        /*0042*/ 	.short	0x0020
        /*0044*/ 	.byte	0x00, 0xf0, 0x11, 0x00


	//----- nvinfo : EIATTR_KPARAM_INFO
	.align		4
.L_55:
        /*0048*/ 	.byte	0x04, 0x17
        /*004a*/ 	.short	(.L_57 - .L_56)
.L_56:
        /*004c*/ 	.word	0x00000000
        /*0050*/ 	.short	0x0003
        /*0052*/ 	.short	0x0018
        /*0054*/ 	.byte	0x00, 0xf5, 0x21, 0x00


	//----- nvinfo : EIATTR_KPARAM_INFO
	.align		4
.L_57:
        /*0058*/ 	.byte	0x04, 0x17
        /*005a*/ 	.short	(.L_59 - .L_58)
.L_58:
        /*005c*/ 	.word	0x00000000
        /*0060*/ 	.short	0x0002
        /*0062*/ 	.short	0x0010
        /*0064*/ 	.byte	0x00, 0xf5, 0x21, 0x00


	//----- nvinfo : EIATTR_KPARAM_INFO
	.align		4
.L_59:
        /*0068*/ 	.byte	0x04, 0x17
        /*006a*/ 	.short	(.L_61 - .L_60)
.L_60:
        /*006c*/ 	.word	0x00000000
        /*0070*/ 	.short	0x0001
        /*0072*/ 	.short	0x0008
        /*0074*/ 	.byte	0x00, 0xf5, 0x21, 0x00


	//----- nvinfo : EIATTR_KPARAM_INFO
	.align		4
.L_61:
        /*0078*/ 	.byte	0x04, 0x17
        /*007a*/ 	.short	(.L_63 - .L_62)
.L_62:
        /*007c*/ 	.word	0x00000000
        /*0080*/ 	.short	0x0000
        /*0082*/ 	.short	0x0000
        /*0084*/ 	.byte	0x00, 0xf5, 0x21, 0x00


	//----- nvinfo : EIATTR_SPARSE_MMA_MASK
	.align		4
.L_63:
        /*0088*/ 	.byte	0x03, 0x50
        /*008a*/ 	.short	0x0000


	//----- nvinfo : EIATTR_MAXREG_COUNT
	.align		4
        /*008c*/ 	.byte	0x03, 0x1b
        /*008e*/ 	.short	0x00ff


	//----- nvinfo : EIATTR_NUM_BARRIERS
	.align		4
        /*0090*/ 	.byte	0x02, 0x4c
        /*0092*/ 	.byte	0x01
	.zero		1


	//----- nvinfo : EIATTR_MERCURY_ISA_VERSION
	.align		4
        /*0094*/ 	.byte	0x03, 0x5f
        /*0096*/ 	.short	0x0101


	//----- nvinfo : EIATTR_COOP_GROUP_MASK_REGIDS
	.align		4
        /*0098*/ 	.byte	0x04, 0x29
        /*009a*/ 	.short	(.L_65 - .L_64)


	//   ....[0]....
.L_64:
        /*009c*/ 	.word	0xffffffff


	//   ....[1]....
        /*00a0*/ 	.word	0xffffffff


	//   ....[2]....
        /*00a4*/ 	.word	0xffffffff


	//   ....[3]....
        /*00a8*/ 	.word	0xffffffff


	//   ....[4]....
        /*00ac*/ 	.word	0xffffffff


	//   ....[5]....
        /*00b0*/ 	.word	0xffffffff


	//   ....[6]....
        /*00b4*/ 	.word	0xffffffff


	//   ....[7]....
        /*00b8*/ 	.word	0xffffffff


	//   ....[8]....
        /*00bc*/ 	.word	0xffffffff


	//   ....[9]....
        /*00c0*/ 	.word	0xffffffff


	//   ....[10]....
        /*00c4*/ 	.word	0xffffffff


	//   ....[11]....
        /*00c8*/ 	.word	0xffffffff


	//   ....[12]....
        /*00cc*/ 	.word	0xffffffff


	//   ....[13]....
        /*00d0*/ 	.word	0xffffffff


	//   ....[14]....
        /*00d4*/ 	.word	0xffffffff


	//----- nvinfo : EIATTR_COOP_GROUP_INSTR_OFFSETS
	.align		4
.L_65:
        /*00d8*/ 	.byte	0x04, 0x28
        /*00da*/ 	.short	(.L_67 - .L_66)


	//   ....[0]....
.L_66:
        /*00dc*/ 	.word	0x00000870


	//   ....[1]....
        /*00e0*/ 	.word	0x00000890


	//   ....[2]....
        /*00e4*/ 	.word	0x000008b0


	//   ....[3]....
        /*00e8*/ 	.word	0x000008d0


	//   ....[4]....
        /*00ec*/ 	.word	0x000008f0


	//   ....[5]....
        /*00f0*/ 	.word	0x00000910


	//   ....[6]....
        /*00f4*/ 	.word	0x00000930


	//   ....[7]....
        /*00f8*/ 	.word	0x00000950


	//   ....[8]....
        /*00fc*/ 	.word	0x00000970


	//   ....[9]....
        /*0100*/ 	.word	0x00000990


	//   ....[10]....
        /*0104*/ 	.word	0x00000e70


	//   ....[11]....
        /*0108*/ 	.word	0x00000e90


	//   ....[12]....
        /*010c*/ 	.word	0x00000eb0


	//   ....[13]....
        /*0110*/ 	.word	0x00000ee0


	//   ....[14]....
        /*0114*/ 	.word	0x00000f00


	//----- nvinfo : EIATTR_VRC_CTA_INIT_COUNT
	.align		4
.L_67:
        /*0118*/ 	.byte	0x02, 0x4a
	.zero		1
	.zero		1


	//----- nvinfo : EIATTR_EXIT_INSTR_OFFSETS
	.align		4
        /*011c*/ 	.byte	0x04, 0x1c
        /*011e*/ 	.short	(.L_69 - .L_68)


	//   ....[0]....
.L_68:
        /*0120*/ 	.word	0x00001240


	//----- nvinfo : EIATTR_CRS_STACK_SIZE
	.align		4
.L_69:
        /*0124*/ 	.byte	0x04, 0x1e
        /*0126*/ 	.short	(.L_71 - .L_70)
.L_70:
        /*0128*/ 	.word	0x00000000


	//----- nvinfo : EIATTR_CBANK_PARAM_SIZE
	.align		4
.L_71:
        /*012c*/ 	.byte	0x03, 0x19
        /*012e*/ 	.short	0x0030


	//----- nvinfo : EIATTR_PARAM_CBANK
	.align		4
        /*0130*/ 	.byte	0x04, 0x0a
        /*0132*/ 	.short	(.L_73 - .L_72)
	.align		4
.L_72:
        /*0134*/ 	.word	index@(.nv.constant0.decode_attention_128_fp32)
        /*0138*/ 	.short	0x0380
        /*013a*/ 	.short	0x0030


	//----- nvinfo : EIATTR_SW_WAR
	.align		4
.L_73:
        /*013c*/ 	.byte	0x04, 0x36
        /*013e*/ 	.short	(.L_75 - .L_74)
.L_74:
        /*0140*/ 	.word	0x00000008
.L_75:


//--------------------- .nv.callgraph             --------------------------
	.section	.nv.callgraph,"",@"SHT_CUDA_CALLGRAPH"
	.align	4
	.sectionentsize	8
	.align		4
        /*0000*/ 	.word	0x00000000
	.align		4
        /*0004*/ 	.word	0xffffffff
	.align		4
        /*0008*/ 	.word	0x00000000
	.align		4
        /*000c*/ 	.word	0xfffffffe
	.align		4
        /*0010*/ 	.word	0x00000000
	.align		4
        /*0014*/ 	.word	0xfffffffd
	.align		4
        /*0018*/ 	.word	0x00000000
	.align		4
        /*001c*/ 	.word	0xfffffffc


//--------------------- .text.decode_attention_64_fp32 --------------------------
	.section	.text.decode_attention_64_fp32,"ax",@progbits
	.align	128
        .global         decode_attention_64_fp32
        .type           decode_attention_64_fp32,@function
        .size           decode_attention_64_fp32,(.L_x_34 - decode_attention_64_fp32)
        .other          decode_attention_64_fp32,@"STO_CUDA_ENTRY STV_DEFAULT"
decode_attention_64_fp32:
.text.decode_attention_64_fp32:
[----:B------:R-:W-:Y:S01]  /*0000*/  LDC R1, c[0x0][0x37c] ;  /* 0x0000df00ff017b82 */ /* 0x000fe20000000800 */
[----:B------:R-:W0:Y:S07]  /*0010*/  S2R R9, SR_CTAID.X ;  /* 0x0000000000097919 */ /* 0x000e2e0000002500 */
[----:B------:R-:W0:Y:S01]  /*0020*/  LDC.64 R4, c[0x0][0x380] ;  /* 0x0000e000ff047b82 */ /* 0x000e220000000a00 */
[----:B------:R-:W1:Y:S01]  /*0030*/  LDCU.64 UR8, c[0x0][0x358] ;  /* 0x00006b00ff0877ac */ /* 0x000e620008000a00 */
[----:B------:R-:W2:Y:S01]  /*0040*/  S2R R8, SR_TID.X ;  /* 0x0000000000087919 */ /* 0x000ea20000002100 */
[----:B------:R-:W3:Y:S05]  /*0050*/  LDCU.64 UR6, c[0x0][0x3a8] ;  /* 0x00007500ff0677ac */ /* 0x000eea0008000a00 */
[----:B------:R-:W4:Y:S01]  /*0060*/  LDC R2, c[0x0][0x3a4] ;  /* 0x0000e900ff027b82 */ /* 0x000f220000000800 */
[----:B------:R-:W5:Y:S01]  /*0070*/  LDCU.64 UR4, c[0x0][0x388] ;  /* 0x00007100ff0477ac */ /* 0x000f620008000a00 */
[----:B------:R-:W5:Y:S01]  /*0080*/  LDCU.64 UR10, c[0x0][0x390] ;  /* 0x00007200ff0a77ac */ /* 0x000f620008000a00 */
[----:B0-----:R-:W-:-:S04]  /*0090*/  IMAD.WIDE R4, R9, 0x100, R4 ;  /* 0x0000010009047825 */ /* 0x001fc800078e0204 */
[----:B--2---:R-:W-:Y:S01]  /*00a0*/  IMAD.WIDE.U32 R6, R8, 0x4, R4 ;  /* 0x0000000408067825 */ /* 0x004fe200078e0004 */
[----:B----4-:R-:W-:Y:S01]  /*00b0*/  IABS R13, R2 ;  /* 0x00000002000d7213 */ /* 0x010fe20000000000 */
[----:B------:R-:W0:Y:S03]  /*00c0*/  LDC R4, c[0x0][0x3a0] ;  /* 0x0000e800ff047b82 */ /* 0x000e260000000800 */
[----:B-1----:R1:W2:Y:S01]  /*00d0*/  LDG.E.CONSTANT R0, desc[UR8][R6.64] ;  /* 0x0000000806007981 */ /* 0x0022a2000c1e9900 */
[----:B------:R-:W4:Y:S01]  /*00e0*/  I2F.RP R12, R13 ;  /* 0x0000000d000c7306 */ /* 0x000f220000209400 */
[----:B---3--:R-:W-:-:S07]  /*00f0*/  UISETP.GE.AND UP0, UPT, UR6, 0x1, UPT ;  /* 0x000000010600788c */ /* 0x008fce000bf06270 */
[----:B----4-:R-:W3:Y:S01]  /*0100*/  MUFU.RCP R12, R12 ;  /* 0x0000000c000c7308 */ /* 0x010ee20000001000 */
[----:B0-----:R-:W-:-:S07]  /*0110*/  IABS R3, R4 ;  /* 0x0000000400037213 */ /* 0x001fce0000000000 */
[----:B------:R-:W0:Y:S01]  /*0120*/  I2F.RP R5, R3 ;  /* 0x0000000300057306 */ /* 0x000e220000209400 */
[----:B---3--:R-:W-:-:S07]  /*0130*/  IADD3 R10, PT, PT, R12, 0xffffffe, RZ ;  /* 0x0ffffffe0c0a7810 */ /* 0x008fce0007ffe0ff */
[----:B------:R3:W1:Y:S08]  /*0140*/  F2I.FTZ.U32.TRUNC.NTZ R11, R10 ;  /* 0x0000000a000b7305 */ /* 0x000670000021f000 */
[----:B0-----:R-:W0:Y:S01]  /*0150*/  MUFU.RCP R5, R5 ;  /* 0x0000000500057308 */ /* 0x001e220000001000 */
[----:B---3--:R-:W-:Y:S01]  /*0160*/  IMAD.MOV.U32 R10, RZ, RZ, RZ ;  /* 0x000000ffff0a7224 */ /* 0x008fe200078e00ff */
[----:B-1----:R-:W-:-:S05]  /*0170*/  IADD3 R6, PT, PT, RZ, -R11, RZ ;  /* 0x8000000bff067210 */ /* 0x002fca0007ffe0ff */
[----:B------:R-:W-:-:S04]  /*0180*/  IMAD R7, R6, R13, RZ ;  /* 0x0000000d06077224 */ /* 0x000fc800078e02ff */
[----:B------:R-:W-:-:S06]  /*0190*/  IMAD.HI.U32 R6, R11, R7, R10 ;  /* 0x000000070b067227 */ /* 0x000fcc00078e000a */
[----:B------:R-:W-:Y:S01]  /*01a0*/  IMAD.HI.U32 R11, R6, R3, RZ ;  /* 0x00000003060b7227 */ /* 0x000fe200078e00ff */
[----:B0-----:R-:W-:-:S04]  /*01b0*/  IADD3 R6, PT, PT, R5, 0xffffffe, RZ ;  /* 0x0ffffffe05067810 */ /* 0x001fc80007ffe0ff */
[----:B------:R-:W-:Y:S01]  /*01c0*/  IADD3 R10, PT, PT, -R11, RZ, RZ ;  /* 0x000000ff0b0a7210 */ /* 0x000fe20007ffe1ff */
[----:B------:R0:W1:Y:S04]  /*01d0*/  F2I.FTZ.U32.TRUNC.NTZ R7, R6 ;  /* 0x0000000600077305 */ /* 0x000068000021f000 */
[----:B------:R-:W-:-:S05]  /*01e0*/  IMAD R10, R13, R10, R3 ;  /* 0x0000000a0d0a7224 */ /* 0x000fca00078e0203 */
[----:B------:R-:W-:Y:S01]  /*01f0*/  ISETP.GT.U32.AND P1, PT, R13, R10, PT ;  /* 0x0000000a0d00720c */ /* 0x000fe20003f24070 */
[----:B0-----:R-:W-:Y:S01]  /*0200*/  IMAD.MOV.U32 R6, RZ, RZ, RZ ;  /* 0x000000ffff067224 */ /* 0x001fe200078e00ff */
[----:B-1----:R-:W-:-:S11]  /*0210*/  IADD3 R12, PT, PT, RZ, -R7, RZ ;  /* 0x80000007ff0c7210 */ /* 0x002fd60007ffe0ff */
[----:B------:R-:W-:Y:S01]  /*0220*/  @!P1 IMAD.IADD R10, R10, 0x1, -R13 ;  /* 0x000000010a0a9824 */ /* 0x000fe200078e0a0d */
[----:B------:R-:W-:Y:S02]  /*0230*/  @!P1 IADD3 R11, PT, PT, R11, 0x1, RZ ;  /* 0x000000010b0b9810 */ /* 0x000fe40007ffe0ff */
[----:B------:R-:W-:Y:S02]  /*0240*/  ISETP.NE.AND P1, PT, R2, RZ, PT ;  /* 0x000000ff0200720c */ /* 0x000fe40003f25270 */
[----:B------:R-:W-:Y:S02]  /*0250*/  ISETP.GE.U32.AND P0, PT, R10, R13, PT ;  /* 0x0000000d0a00720c */ /* 0x000fe40003f06070 */
[----:B------:R-:W-:-:S04]  /*0260*/  LOP3.LUT R10, R4, R2, RZ, 0x3c, !PT ;  /* 0x00000002040a7212 */ /* 0x000fc800078e3cff */
[----:B------:R-:W-:Y:S01]  /*0270*/  ISETP.GE.AND P2, PT, R10, RZ, PT ;  /* 0x000000ff0a00720c */ /* 0x000fe20003f46270 */
[----:B------:R-:W-:Y:S01]  /*0280*/  IMAD.MOV.U32 R10, RZ, RZ, R12 ;  /* 0x000000ffff0a7224 */ /* 0x000fe200078e000c */
[----:B------:R-:W-:-:S03]  /*0290*/  IABS R12, R9 ;  /* 0x00000009000c7213 */ /* 0x000fc60000000000 */
[----:B------:R-:W-:Y:S02]  /*02a0*/  IMAD R13, R10, R3, RZ ;  /* 0x000000030a0d7224 */ /* 0x000fe400078e02ff */
[----:B------:R-:W-:Y:S02]  /*02b0*/  @P0 IADD3 R11, PT, PT, R11, 0x1, RZ ;  /* 0x000000010b0b0810 */ /* 0x000fe40007ffe0ff */
[----:B------:R-:W-:Y:S02]  /*02c0*/  IMAD.HI.U32 R6, R7, R13, R6 ;  /* 0x0000000d07067227 */ /* 0x000fe400078e0006 */
[----:B------:R-:W-:-:S04]  /*02d0*/  MOV R5, R11 ;  /* 0x0000000b00057202 */ /* 0x000fc80000000f00 */
[----:B------:R-:W-:Y:S01]  /*02e0*/  IMAD.HI.U32 R6, R6, R12, RZ ;  /* 0x0000000c06067227 */ /* 0x000fe200078e00ff */
[----:B------:R-:W-:Y:S02]  /*02f0*/  @!P2 IADD3 R5, PT, PT, -R5, RZ, RZ ;  /* 0x000000ff0505a210 */ /* 0x000fe40007ffe1ff */
[----:B------:R-:W-:Y:S02]  /*0300*/  @!P1 LOP3.LUT R5, RZ, R2, RZ, 0x33, !PT ;  /* 0x00000002ff059212 */ /* 0x000fe400078e33ff */
[----:B------:R-:W-:Y:S02]  /*0310*/  IADD3 R7, PT, PT, -R6, RZ, RZ ;  /* 0x000000ff06077210 */ /* 0x000fe40007ffe1ff */
[----:B------:R-:W-:-:S03]  /*0320*/  IABS R10, R5 ;  /* 0x00000005000a7213 */ /* 0x000fc60000000000 */
[C---:B------:R-:W-:Y:S01]  /*0330*/  IMAD R12, R3.reuse, R7, R12 ;  /* 0x00000007030c7224 */ /* 0x040fe200078e020c */
[----:B------:R-:W0:Y:S04]  /*0340*/  I2F.RP R11, R10 ;  /* 0x0000000a000b7306 */ /* 0x000e280000209400 */
[----:B------:R-:W-:-:S04]  /*0350*/  ISETP.GT.U32.AND P1, PT, R3, R12, PT ;  /* 0x0000000c0300720c */ /* 0x000fc80003f24070 */
[----:B0-----:R-:W0:Y:S09]  /*0360*/  MUFU.RCP R11, R11 ;  /* 0x0000000b000b7308 */ /* 0x001e320000001000 */
[----:B------:R-:W-:Y:S01]  /*0370*/  @!P1 IMAD.IADD R12, R12, 0x1, -R3 ;  /* 0x000000010c0c9824 */ /* 0x000fe200078e0a03 */
[----:B------:R-:W-:-:S02]  /*0380*/  @!P1 IADD3 R6, PT, PT, R6, 0x1, RZ ;  /* 0x0000000106069810 */ /* 0x000fc40007ffe0ff */
[----:B------:R-:W-:Y:S02]  /*0390*/  ISETP.NE.AND P1, PT, R4, RZ, PT ;  /* 0x000000ff0400720c */ /* 0x000fe40003f25270 */
[----:B------:R-:W-:Y:S02]  /*03a0*/  ISETP.GE.U32.AND P0, PT, R12, R3, PT ;  /* 0x000000030c00720c */ /* 0x000fe40003f06070 */
[----:B------:R-:W-:-:S04]  /*03b0*/  LOP3.LUT R3, R9, R4, RZ, 0x3c, !PT ;  /* 0x0000000409037212 */ /* 0x000fc800078e3cff */
[----:B------:R-:W-:Y:S02]  /*03c0*/  ISETP.GE.AND P2, PT, R3, RZ, PT ;  /* 0x000000ff0300720c */ /* 0x000fe40003f46270 */
[----:B0-----:R-:W-:-:S05]  /*03d0*/  IADD3 R7, PT, PT, R11, 0xffffffe, RZ ;  /* 0x0ffffffe0b077810 */ /* 0x001fca0007ffe0ff */
[----:B------:R-:W-:Y:S01]  /*03e0*/  @P0 VIADD R6, R6, 0x1 ;  /* 0x0000000106060836 */ /* 0x000fe20000000000 */
[----:B------:R-:W0:Y:S04]  /*03f0*/  F2I.FTZ.U32.TRUNC.NTZ R7, R7 ;  /* 0x0000000700077305 */ /* 0x000e28000021f000 */
[----:B------:R-:W-:Y:S01]  /*0400*/  MOV R13, R6 ;  /* 0x00000006000d7202 */ /* 0x000fe20000000f00 */
[----:B------:R-:W-:-:S03]  /*0410*/  HFMA2 R6, -RZ, RZ, 0, 0 ;  /* 0x00000000ff067431 */ /* 0x000fc600000001ff */
[----:B------:R-:W-:Y:S02]  /*0420*/  @!P2 IADD3 R13, PT, PT, -R13, RZ, RZ ;  /* 0x000000ff0d0da210 */ /* 0x000fe40007ffe1ff */
[----:B------:R-:W-:-:S04]  /*0430*/  @!P1 LOP3.LUT R13, RZ, R4, RZ, 0x33, !PT ;  /* 0x00000004ff0d9212 */ /* 0x000fc800078e33ff */
[----:B------:R-:W-:Y:S01]  /*0440*/  IADD3 R3, PT, PT, -R13, RZ, RZ ;  /* 0x000000ff0d037210 */ /* 0x000fe20007ffe1ff */
[----:B0-----:R-:W-:-:S04]  /*0450*/  IMAD.MOV R11, RZ, RZ, -R7 ;  /* 0x000000ffff0b7224 */ /* 0x001fc800078e0a07 */
[----:B------:R-:W-:Y:S02]  /*0460*/  IMAD R12, R4, R3, R9 ;  /* 0x00000003040c7224 */ /* 0x000fe400078e0209 */
[----:B------:R-:W-:Y:S01]  /*0470*/  IMAD R3, R11, R10, RZ ;  /* 0x0000000a0b037224 */ /* 0x000fe200078e02ff */
[----:B------:R-:W-:Y:S02]  /*0480*/  IABS R11, R5 ;  /* 0x00000005000b7213 */ /* 0x000fe40000000000 */
[----:B------:R-:W-:Y:S01]  /*0490*/  IABS R4, R12 ;  /* 0x0000000c00047213 */ /* 0x000fe20000000000 */
[----:B------:R-:W-:-:S03]  /*04a0*/  IMAD.HI.U32 R6, R7, R3, R6 ;  /* 0x0000000307067227 */ /* 0x000fc600078e0006 */
[----:B------:R-:W-:Y:S01]  /*04b0*/  MOV R3, R4 ;  /* 0x0000000400037202 */ /* 0x000fe20000000f00 */
[----:B------:R-:W-:-:S04]  /*04c0*/  IMAD.MOV R11, RZ, RZ, -R11 ;  /* 0x000000ffff0b7224 */ /* 0x000fc800078e0a0b */
[----:B------:R-:W-:Y:S01]  /*04d0*/  IMAD.HI.U32 R6, R6, R3, RZ ;  /* 0x0000000306067227 */ /* 0x000fe200078e00ff */
[----:B------:R-:W-:-:S03]  /*04e0*/  MOV R4, R11 ;  /* 0x0000000b00047202 */ /* 0x000fc60000000f00 */
[----:B------:R-:W-:Y:S02]  /*04f0*/  HFMA2 R11, -RZ, RZ, 0, 0 ;  /* 0x00000000ff0b7431 */ /* 0x000fe400000001ff */
[----:B------:R-:W-:-:S05]  /*0500*/  IMAD R3, R6, R4, R3 ;  /* 0x0000000406037224 */ /* 0x000fca00078e0203 */
[----:B------:R-:W-:-:S13]  /*0510*/  ISETP.GT.U32.AND P1, PT, R10, R3, PT ;  /* 0x000000030a00720c */ /* 0x000fda0003f24070 */
[----:B------:R-:W-:Y:S01]  /*0520*/  @!P1 IMAD.IADD R3, R3, 0x1, -R10 ;  /* 0x0000000103039824 */ /* 0x000fe200078e0a0a */
[----:B------:R-:W-:Y:S02]  /*0530*/  @!P1 IADD3 R6, PT, PT, R6, 0x1, RZ ;  /* 0x0000000106069810 */ /* 0x000fe40007ffe0ff */
[----:B------:R-:W-:Y:S02]  /*0540*/  ISETP.NE.AND P1, PT, R5, RZ, PT ;  /* 0x000000ff0500720c */ /* 0x000fe40003f25270 */
[----:B------:R-:W-:Y:S01]  /*0550*/  ISETP.GE.U32.AND P0, PT, R3, R10, PT ;  /* 0x0000000a0300720c */ /* 0x000fe20003f06070 */
[----:B------:R-:W-:Y:S01]  /*0560*/  IMAD.MOV.U32 R10, RZ, RZ, RZ ;  /* 0x000000ffff0a7224 */ /* 0x000fe200078e00ff */
[----:B------:R-:W-:-:S04]  /*0570*/  LOP3.LUT R3, R12, R5, RZ, 0x3c, !PT ;  /* 0x000000050c037212 */ /* 0x000fc800078e3cff */
[----:B------:R-:W-:-:S07]  /*0580*/  ISETP.GE.AND P2, PT, R3, RZ, PT ;  /* 0x000000ff0300720c */ /* 0x000fce0003f46270 */
[----:B------:R-:W-:-:S06]  /*0590*/  @P0 IADD3 R6, PT, PT, R6, 0x1, RZ ;  /* 0x0000000106060810 */ /* 0x000fcc0007ffe0ff */
[----:B------:R-:W-:Y:S01]  /*05a0*/  @!P2 IMAD.MOV R6, RZ, RZ, -R6 ;  /* 0x000000ffff06a224 */ /* 0x000fe200078e0a06 */
[----:B------:R-:W-:-:S05]  /*05b0*/  @!P1 LOP3.LUT R6, RZ, R5, RZ, 0x33, !PT ;  /* 0x00000005ff069212 */ /* 0x000fca00078e33ff */
[----:B------:R-:W-:-:S04]  /*05c0*/  IMAD R2, R13, R2, R6 ;  /* 0x000000020d027224 */ /* 0x000fc800078e0206 */
[----:B------:R-:W-:-:S03]  /*05d0*/  IMAD.WIDE R2, R2, UR6, RZ ;  /* 0x0000000602027c25 */ /* 0x000fc6000f8e02ff */
[C---:B------:R-:W-:Y:S02]  /*05e0*/  SHF.L.U32 R4, R2.reuse, 0x8, RZ ;  /* 0x0000000802047819 */ /* 0x040fe400000006ff */
[----:B------:R-:W-:Y:S02]  /*05f0*/  SHF.L.U64.HI R5, R2, 0x8, R3 ;  /* 0x0000000802057819 */ /* 0x000fe40000010203 */
[C---:B-----5:R-:W-:Y:S02]  /*0600*/  IADD3 R2, P0, PT, R4.reuse, UR4, RZ ;  /* 0x0000000404027c10 */ /* 0x060fe4000ff1e0ff */
[----:B------:R-:W-:Y:S02]  /*0610*/  IADD3 R4, P1, PT, R4, UR10, RZ ;  /* 0x0000000a04047c10 */ /* 0x000fe4000ff3e0ff */
[C---:B------:R-:W-:Y:S02]  /*0620*/  IADD3.X R3, PT, PT, R5.reuse, UR5, RZ, P0, !PT ;  /* 0x0000000505037c10 */ /* 0x040fe400087fe4ff */
[----:B------:R-:W-:Y:S01]  /*0630*/  IADD3.X R5, PT, PT, R5, UR11, RZ, P1, !PT ;  /* 0x0000000b05057c10 */ /* 0x000fe20008ffe4ff */
[----:B--2---:R-:W-:Y:S01]  /*0640*/  FMUL R0, R0, UR7 ;  /* 0x0000000700007c20 */ /* 0x004fe20008400000 */
[----:B------:R-:W-:Y:S07]  /*0650*/  BRA.U !UP0, `(.L_x_0) ;  /* 0x0000000908947547 */ /* 0x000fee000b800000 */
[----:B------:R-:W0:Y:S01]  /*0660*/  S2UR UR5, SR_CgaCtaId ;  /* 0x00000000000579c3 */ /* 0x000e220000008800 */
[----:B------:R-:W-:Y:S01]  /*0670*/  UISETP.NE.AND UP0, UPT, UR6, 0x1, UPT ;  /* 0x000000010600788c */ /* 0x000fe2000bf05270 */
[----:B------:R-:W-:Y:S01]  /*0680*/  SHF.R.U32.HI R6, RZ, 0x3, R8 ;  /* 0x00000003ff067819 */ /* 0x000fe20000011608 */
[----:B------:R-:W-:Y:S01]  /*0690*/  UMOV UR4, 0x400 ;  /* 0x0000040000047882 */ /* 0x000fe20000000000 */
[----:B------:R-:W-:Y:S02]  /*06a0*/  LOP3.LUT R23, R8, 0x1f, RZ, 0xc0, !PT ;  /* 0x0000001f08177812 */ /* 0x000fe400078ec0ff */
[----:B------:R-:W-:Y:S02]  /*06b0*/  CS2R R10, SRZ ;  /* 0x00000000000a7805 */ /* 0x000fe4000001ff00 */
[----:B------:R-:W-:Y:S02]  /*06c0*/  LOP3.LUT R6, R6, 0x7c, RZ, 0xc0, !PT ;  /* 0x0000007c06067812 */ /* 0x000fe400078ec0ff */
[----:B------:R-:W-:Y:S01]  /*06d0*/  MOV R14, 0xf149f2ca ;  /* 0xf149f2ca000e7802 */ /* 0x000fe20000000f00 */
[----:B0-----:R-:W-:-:S03]  /*06e0*/  ULEA UR5, UR5, UR4, 0x18 ;  /* 0x0000000405057291 */ /* 0x001fc6000f8ec0ff */
[----:B------:R-:W-:-:S03]  /*06f0*/  UMOV UR4, URZ ;  /* 0x000000ff00047c82 */ /* 0x000fc60008000000 */
[----:B------:R-:W-:Y:S01]  /*0700*/  IADD3 R16, PT, PT, R6, UR5, RZ ;  /* 0x0000000506107c10 */ /* 0x000fe2000fffe0ff */
[----:B------:R-:W-:Y:S06]  /*0710*/  BRA.U !UP0, `(.L_x_1) ;  /* 0x0000000508a07547 */ /* 0x000fec000b800000 */
[----:B------:R-:W-:Y:S01]  /*0720*/  ULOP3.LUT UR4, UR6, 0x7ffffffe, URZ, 0xc0, !UPT ;  /* 0x7ffffffe06047892 */ /* 0x000fe2000f8ec0ff */
[----:B------:R-:W-:Y:S01]  /*0730*/  ISETP.NE.AND P0, PT, R23, RZ, PT ;  /* 0x000000ff1700720c */ /* 0x000fe20003f05270 */
[----:B------:R-:W-:Y:S01]  /*0740*/  IMAD.MOV.U32 R14, RZ, RZ, -0xeb60d36 ;  /* 0xf149f2caff0e7424 */ /* 0x000fe200078e00ff */
[----:B------:R-:W-:Y:S01]  /*0750*/  MOV R10, RZ ;  /* 0x000000ff000a7202 */ /* 0x000fe20000000f00 */
[----:B------:R-:W-:Y:S01]  /*0760*/  UIADD3 UR4, UPT, UPT, -UR4, URZ, URZ ;  /* 0x000000ff04047290 */ /* 0x000fe2000fffe1ff */
[----:B------:R-:W-:-:S11]  /*0770*/  MOV R15, R8 ;  /* 0x00000008000f7202 */ /* 0x000fd60000000f00 */
.L_x_2:
[----:B------:R-:W-:-:S06]  /*0780*/  IMAD.WIDE.U32 R12, R15, 0x4, R2 ;  /* 0x000000040f0c7825 */ /* 0x000fcc00078e0002 */
[----:B------:R-:W2:Y:S01]  /*0790*/  LDG.E.CONSTANT R13, desc[UR8][R12.64] ;  /* 0x000000080c0d7981 */ /* 0x000ea2000c1e9900 */
[----:B------:R-:W-:-:S04]  /*07a0*/  VIADD R7, R15, 0x40 ;  /* 0x000000400f077836 */ /* 0x000fc80000000000 */
[----:B------:R-:W-:-:S06]  /*07b0*/  IMAD.WIDE.U32 R20, R7, 0x4, R2 ;  /* 0x0000000407147825 */ /* 0x000fcc00078e0002 */
[----:B------:R-:W3:Y:S01]  /*07c0*/  LDG.E.CONSTANT R21, desc[UR8][R20.64] ;  /* 0x0000000814157981 */ /* 0x000ee2000c1e9900 */
[----:B------:R-:W-:-:S04]  /*07d0*/  IMAD.WIDE.U32 R18, R15, 0x4, R4 ;  /* 0x000000040f127825 */ /* 0x000fc800078e0004 */
[----:B------:R-:W-:Y:S02]  /*07e0*/  IMAD.WIDE.U32 R6, R7, 0x4, R4 ;  /* 0x0000000407067825 */ /* 0x000fe400078e0004 */
[----:B------:R-:W4:Y:S04]  /*07f0*/  LDG.E.CONSTANT R18, desc[UR8][R18.64] ;  /* 0x0000000812127981 */ /* 0x000f28000c1e9900 */
[----:B------:R0:W5:Y:S01]  /*0800*/  LDG.E.CONSTANT R17, desc[UR8][R6.64] ;  /* 0x0000000806117981 */ /* 0x000162000c1e9900 */
[----:B------:R-:W1:Y:S01]  /*0810*/  S2UR UR6, SR_CgaCtaId ;  /* 0x00000000000679c3 */ /* 0x000e620000008800 */
[----:B------:R-:W-:Y:S01]  /*0820*/  UMOV UR5, 0x400 ;  /* 0x0000040000057882 */ /* 0x000fe20000000000 */
[----:B------:R-:W-:Y:S01]  /*0830*/  UIADD3 UR4, UPT, UPT, UR4, 0x2, URZ ;  /* 0x0000000204047890 */ /* 0x000fe2000fffe0ff */
[----:B------:R-:W-:-:S03]  /*0840*/  VIADD R15, R15, 0x80 ;  /* 0x000000800f0f7836 */ /* 0x000fc60000000000 */
[----:B------:R-:W-:Y:S02]  /*0850*/  UISETP.NE.AND UP0, UPT, UR4, URZ, UPT ;  /* 0x000000ff0400728c */ /* 0x000fe4000bf05270 */
[----:B-1----:R-:W-:Y:S01]  /*0860*/  ULEA UR5, UR6, UR5, 0x18 ;  /* 0x0000000506057291 */ /* 0x002fe2000f8ec0ff */
[----:B--2---:R-:W-:-:S05]  /*0870*/  FMUL R22, R0, R13 ;  /* 0x0000000d00167220 */ /* 0x004fca0000400000 */
[----:B------:R-:W1:Y:S01]  /*0880*/  SHFL.DOWN PT, R25, R22, 0x10, 0x1f ;  /* 0x0a001f0016197f89 */ /* 0x000e6200000e0000 */
[----:B---3--:R-:W-:-:S05]  /*0890*/  FMUL R24, R0, R21 ;  /* 0x0000001500187220 */ /* 0x008fca0000400000 */
[----:B------:R-:W2:Y:S01]  /*08a0*/  SHFL.DOWN PT, R13, R24, 0x10, 0x1f ;  /* 0x0a001f00180d7f89 */ /* 0x000ea200000e0000 */
[----:B-1----:R-:W-:-:S05]  /*08b0*/  FADD R25, R22, R25 ;  /* 0x0000001916197221 */ /* 0x002fca0000000000 */
[----:B------:R-:W1:Y:S01]  /*08c0*/  SHFL.DOWN PT, R12, R25, 0x8, 0x1f ;  /* 0x09001f00190c7f89 */ /* 0x000e6200000e0000 */
[----:B--2---:R-:W-:-:S05]  /*08d0*/  FADD R20, R24, R13 ;  /* 0x0000000d18147221 */ /* 0x004fca0000000000 */
[----:B------:R-:W2:Y:S01]  /*08e0*/  SHFL.DOWN PT, R21, R20, 0x8, 0x1f ;  /* 0x09001f0014157f89 */ /* 0x000ea200000e0000 */
[----:B-1----:R-:W-:-:S05]  /*08f0*/  FADD R12, R25, R12 ;  /* 0x0000000c190c7221 */ /* 0x002fca0000000000 */
[----:B------:R-:W1:Y:S01]  /*0900*/  SHFL.DOWN PT, R13, R12, 0x4, 0x1f ;  /* 0x08801f000c0d7f89 */ /* 0x000e6200000e0000 */
[----:B--2---:R-:W-:-:S05]  /*0910*/  FADD R21, R20, R21 ;  /* 0x0000001514157221 */ /* 0x004fca0000000000 */
[----:B------:R-:W2:Y:S01]  /*0920*/  SHFL.DOWN PT, R26, R21, 0x4, 0x1f ;  /* 0x08801f00151a7f89 */ /* 0x000ea200000e0000 */
[----:B-1----:R-:W-:-:S05]  /*0930*/  FADD R13, R12, R13 ;  /* 0x0000000d0c0d7221 */ /* 0x002fca0000000000 */
[----:B0-----:R-:W0:Y:S01]  /*0940*/  SHFL.DOWN PT, R6, R13, 0x2, 0x1f ;  /* 0x08401f000d067f89 */ /* 0x001e2200000e0000 */
[----:B--2---:R-:W-:-:S05]  /*0950*/  FADD R26, R21, R26 ;  /* 0x0000001a151a7221 */ /* 0x004fca0000000000 */
[----:B------:R-:W1:Y:S01]  /*0960*/  SHFL.DOWN PT, R19, R26, 0x2, 0x1f ;  /* 0x08401f001a137f89 */ /* 0x000e6200000e0000 */
[----:B0-----:R-:W-:-:S05]  /*0970*/  FADD R6, R13, R6 ;  /* 0x000000060d067221 */ /* 0x001fca0000000000 */
[----:B------:R-:W0:Y:S01]  /*0980*/  SHFL.DOWN PT, R7, R6, 0x1, 0x1f ;  /* 0x08201f0006077f89 */ /* 0x000e2200000e0000 */
[----:B-1----:R-:W-:-:S05]  /*0990*/  FADD R19, R26, R19 ;  /* 0x000000131a137221 */ /* 0x002fca0000000000 */
[----:B------:R-:W1:Y:S01]  /*09a0*/  SHFL.DOWN PT, R20, R19, 0x1, 0x1f ;  /* 0x08201f0013147f89 */ /* 0x000e6200000e0000 */
[----:B0-----:R-:W-:-:S05]  /*09b0*/  FADD R25, R6, R7 ;  /* 0x0000000706197221 */ /* 0x001fca0000000000 */
[----:B------:R-:W-:Y:S01]  /*09c0*/  @!P0 STS [R16], R25 ;  /* 0x0000001910008388 */ /* 0x000fe20000000800 */
[----:B------:R-:W-:Y:S01]  /*09d0*/  BAR.SYNC.DEFER_BLOCKING 0x0 ;  /* 0x0000000000007b1d */ /* 0x000fe20000010000 */
[----:B------:R-:W-:Y:S01]  /*09e0*/  ISETP.NE.AND P0, PT, R23, RZ, PT ;  /* 0x000000ff1700720c */ /* 0x000fe20003f05270 */
[----:B-1----:R-:W-:Y:S01]  /*09f0*/  FADD R27, R19, R20 ;  /* 0x00000014131b7221 */ /* 0x002fe20000000000 */
[----:B------:R-:W-:-:S03]  /*0a00*/  HFMA2 R19, -RZ, RZ, 0.96630859375, -0.0022525787353515625 ;  /* 0x3bbb989dff137431 */ /* 0x000fc600000001ff */
[----:B------:R-:W0:Y:S02]  /*0a10*/  LDS.64 R12, [UR5] ;  /* 0x00000005ff0c7984 */ /* 0x000e240008000a00 */
[----:B------:R-:W-:Y:S06]  /*0a20*/  BAR.SYNC.DEFER_BLOCKING 0x0 ;  /* 0x0000000000007b1d */ /* 0x000fec0000010000 */
[----:B------:R-:W-:Y:S02]  /*0a30*/  @!P0 STS [R16], R27 ;  /* 0x0000001b10008388 */ /* 0x000fe40000000800 */
[----:B------:R-:W-:Y:S01]  /*0a40*/  BAR.SYNC.DEFER_BLOCKING 0x0 ;  /* 0x0000000000007b1d */ /* 0x000fe20000010000 */
[----:B0-----:R-:W-:Y:S01]  /*0a50*/  FADD R20, R12, R13 ;  /* 0x0000000d0c147221 */ /* 0x001fe20000000000 */
[----:B------:R-:W-:-:S04]  /*0a60*/  MOV R13, 0x437c0000 ;  /* 0x437c0000000d7802 */ /* 0x000fc80000000f00 */
[----:B------:R-:W-:-:S05]  /*0a70*/  FMNMX R21, R20, R14, !PT ;  /* 0x0000000e14157209 */ /* 0x000fca0007800000 */
[----:B------:R-:W-:Y:S01]  /*0a80*/  FADD R22, -R21, R14 ;  /* 0x0000000e15167221 */ /* 0x000fe20000000100 */
[----:B------:R-:W-:-:S03]  /*0a90*/  FADD R20, R20, -R21 ;  /* 0x8000001514147221 */ /* 0x000fc60000000000 */
[----:B------:R-:W-:Y:S01]  /*0aa0*/  FFMA.SAT R12, R22, R19, 0.5 ;  /* 0x3f000000160c7423 */ /* 0x000fe20000002013 */
[----:B------:R-:W0:Y:S03]  /*0ab0*/  LDS.64 R6, [UR5] ;  /* 0x00000005ff067984 */ /* 0x000e260008000a00 */
[----:B------:R-:W-:Y:S01]  /*0ac0*/  FFMA.RM R12, R12, R13, 12582913 ;  /* 0x4b4000010c0c7423 */ /* 0x000fe2000000400d */
[----:B0-----:R-:W-:-:S03]  /*0ad0*/  FADD R24, R6, R7 ;  /* 0x0000000706187221 */ /* 0x001fc60000000000 */
[----:B------:R-:W-:Y:S01]  /*0ae0*/  FADD R7, R12, -12583039 ;  /* 0xcb40007f0c077421 */ /* 0x000fe20000000000 */
[----:B------:R-:W-:Y:S01]  /*0af0*/  FFMA.SAT R6, R20, R19, 0.5 ;  /* 0x3f00000014067423 */ /* 0x000fe20000002013 */
[----:B------:R-:W-:Y:S01]  /*0b00*/  IMAD.SHL.U32 R12, R12, 0x800000, RZ ;  /* 0x008000000c0c7824 */ /* 0x000fe200078e00ff */
[----:B------:R-:W-:Y:S01]  /*0b10*/  FMNMX R14, R21, R24, !PT ;  /* 0x00000018150e7209 */ /* 0x000fe20007800000 */
[----:B------:R-:W-:Y:S01]  /*0b20*/  FFMA R7, R22, 1.4426950216293334961, -R7 ;  /* 0x3fb8aa3b16077823 */ /* 0x000fe20000000807 */
[----:B------:R-:W-:-:S03]  /*0b30*/  FFMA.RM R6, R6, R13, 12582913 ;  /* 0x4b40000106067423 */ /* 0x000fc6000000400d */
[----:B------:R-:W-:Y:S01]  /*0b40*/  FFMA R25, R22, 1.925963033500011079e-08, R7 ;  /* 0x32a5706016197823 */ /* 0x000fe20000000007 */
[--C-:B------:R-:W-:Y:S01]  /*0b50*/  FADD R22, R24, -R14.reuse ;  /* 0x8000000e18167221 */ /* 0x100fe20000000000 */
[----:B------:R-:W-:Y:S01]  /*0b60*/  FADD R7, R6, -12583039 ;  /* 0xcb40007f06077421 */ /* 0x000fe20000000000 */
[----:B------:R-:W-:Y:S02]  /*0b70*/  FADD R24, R21, -R14 ;  /* 0x8000000e15187221 */ /* 0x000fe40000000000 */
[-C--:B------:R-:W-:Y:S01]  /*0b80*/  FFMA.SAT R28, R22, R19.reuse, 0.5 ;  /* 0x3f000000161c7423 */ /* 0x080fe20000002013 */
[----:B------:R-:W-:Y:S01]  /*0b90*/  FFMA R21, R20, 1.4426950216293334961, -R7 ;  /* 0x3fb8aa3b14157823 */ /* 0x000fe20000000807 */
[----:B------:R-:W-:Y:S02]  /*0ba0*/  FFMA.SAT R26, R24, R19, 0.5 ;  /* 0x3f000000181a7423 */ /* 0x000fe40000002013 */
[-C--:B------:R-:W-:Y:S01]  /*0bb0*/  FFMA.RM R7, R28, R13.reuse, 12582913 ;  /* 0x4b4000011c077423 */ /* 0x080fe2000000400d */
[----:B------:R-:W-:Y:S01]  /*0bc0*/  FFMA R20, R20, 1.925963033500011079e-08, R21 ;  /* 0x32a5706014147823 */ /* 0x000fe20000000015 */
[----:B------:R-:W-:Y:S01]  /*0bd0*/  FFMA.RM R13, R26, R13, 12582913 ;  /* 0x4b4000011a0d7423 */ /* 0x000fe2000000400d */
[----:B------:R0:W1:Y:S01]  /*0be0*/  MUFU.EX2 R19, R25 ;  /* 0x0000001900137308 */ /* 0x0000620000000800 */
[----:B------:R-:W-:-:S04]  /*0bf0*/  FADD R21, R7, -12583039 ;  /* 0xcb40007f07157421 */ /* 0x000fc80000000000 */
[C---:B------:R-:W-:Y:S01]  /*0c00*/  FFMA R27, R22.reuse, 1.4426950216293334961, -R21 ;  /* 0x3fb8aa3b161b7823 */ /* 0x040fe20000000815 */
[C---:B------:R-:W-:Y:S01]  /*0c10*/  FADD R21, R13.reuse, -12583039 ;  /* 0xcb40007f0d157421 */ /* 0x040fe20000000000 */
[----:B------:R-:W-:Y:S01]  /*0c20*/  SHF.L.U32 R13, R13, 0x17, RZ ;  /* 0x000000170d0d7819 */ /* 0x000fe200000006ff */
[----:B------:R-:W2:Y:S01]  /*0c30*/  MUFU.EX2 R20, R20 ;  /* 0x0000001400147308 */ /* 0x000ea20000000800 */
[----:B------:R-:W-:Y:S01]  /*0c40*/  FFMA R26, R22, 1.925963033500011079e-08, R27 ;  /* 0x32a57060161a7823 */ /* 0x000fe2000000001b */
[----:B------:R-:W-:Y:S01]  /*0c50*/  FFMA R27, R24, 1.4426950216293334961, -R21 ;  /* 0x3fb8aa3b181b7823 */ /* 0x000fe20000000815 */
[----:B0-----:R-:W-:Y:S02]  /*0c60*/  SHF.L.U32 R25, R6, 0x17, RZ ;  /* 0x0000001706197819 */ /* 0x001fe400000006ff */
[----:B------:R-:W-:Y:S01]  /*0c70*/  SHF.L.U32 R6, R7, 0x17, RZ ;  /* 0x0000001707067819 */ /* 0x000fe200000006ff */
[----:B------:R-:W-:Y:S02]  /*0c80*/  FFMA R22, R24, 1.925963033500011079e-08, R27 ;  /* 0x32a5706018167823 */ /* 0x000fe4000000001b */
[----:B------:R-:W0:Y:S01]  /*0c90*/  MUFU.EX2 R21, R26 ;  /* 0x0000001a00157308 */ /* 0x000e220000000800 */
[----:B-1----:R-:W-:-:S07]  /*0ca0*/  FMUL R12, R12, R19 ;  /* 0x000000130c0c7220 */ /* 0x002fce0000400000 */
[----:B------:R-:W1:Y:S01]  /*0cb0*/  MUFU.EX2 R22, R22 ;  /* 0x0000001600167308 */ /* 0x000e620000000800 */
[----:B--2---:R-:W-:-:S04]  /*0cc0*/  FMUL R25, R25, R20 ;  /* 0x0000001419197220 */ /* 0x004fc80000400000 */
[----:B----4-:R-:W-:Y:S01]  /*0cd0*/  FMUL R18, R25, R18 ;  /* 0x0000001219127220 */ /* 0x010fe20000400000 */
[----:B------:R-:W-:Y:S01]  /*0ce0*/  FFMA R25, R12, R10, R25 ;  /* 0x0000000a0c197223 */ /* 0x000fe20000000019 */
[----:B0-----:R-:W-:Y:S02]  /*0cf0*/  FMUL R6, R6, R21 ;  /* 0x0000001506067220 */ /* 0x001fe40000400000 */
[----:B------:R-:W-:Y:S02]  /*0d00*/  FFMA R11, R12, R11, R18 ;  /* 0x0000000b0c0b7223 */ /* 0x000fe40000000012 */
[----:B-----5:R-:W-:Y:S01]  /*0d10*/  FMUL R12, R6, R17 ;  /* 0x00000011060c7220 */ /* 0x020fe20000400000 */
[----:B-1----:R-:W-:-:S04]  /*0d20*/  FMUL R13, R13, R22 ;  /* 0x000000160d0d7220 */ /* 0x002fc80000400000 */
[-C--:B------:R-:W-:Y:S01]  /*0d30*/  FFMA R10, R25, R13.reuse, R6 ;  /* 0x0000000d190a7223 */ /* 0x080fe20000000006 */
[----:B------:R-:W-:Y:S01]  /*0d40*/  FFMA R11, R11, R13, R12 ;  /* 0x0000000d0b0b7223 */ /* 0x000fe2000000000c */
[----:B------:R-:W-:Y:S06]  /*0d50*/  BAR.SYNC.DEFER_BLOCKING 0x0 ;  /* 0x0000000000007b1d */ /* 0x000fec0000010000 */
[----:B------:R-:W-:Y:S05]  /*0d60*/  BRA.U UP0, `(.L_x_2) ;  /* 0xfffffff900847547 */ /* 0x000fea000b83ffff */
[----:B------:R-:W0:Y:S02]  /*0d70*/  LDCU UR6, c[0x0][0x3a8] ;  /* 0x00007500ff0677ac */ /* 0x000e240008000800 */
[----:B0-----:R-:W-:-:S04]  /*0d80*/  USHF.L.U32 UR4, UR6, 0x6, URZ ;  /* 0x0000000606047899 */ /* 0x001fc800080006ff */
[----:B------:R-:W-:-:S12]  /*0d90*/  ULOP3.LUT UR4, UR4, 0xffffff80, URZ, 0xc0, !UPT ;  /* 0xffffff8004047892 */ /* 0x000fd8000f8ec0ff */
.L_x_1:
[----:B------:R-:W-:-:S04]  /*0da0*/  ULOP3.LUT UR6, UR6, 0x1, URZ, 0xc0, !UPT ;  /* 0x0000000106067892 */ /* 0x000fc8000f8ec0ff */
[----:B------:R-:W-:-:S09]  /*0db0*/  UISETP.NE.U32.AND UP0, UPT, UR6, 0x1, UPT ;  /* 0x000000010600788c */ /* 0x000fd2000bf05070 */
[----:B------:R-:W-:Y:S05]  /*0dc0*/  BRA.U UP0, `(.L_x_0) ;  /* 0x0000000100b87547 */ /* 0x000fea000b800000 */
[----:B------:R-:W-:-:S05]  /*0dd0*/  IADD3 R13, PT, PT, R8, UR4, RZ ;  /* 0x00000004080d7c10 */ /* 0x000fca000fffe0ff */
[----:B------:R-:W-:-:S06]  /*0de0*/  IMAD.WIDE.U32 R6, R13, 0x4, R2 ;  /* 0x000000040d067825 */ /* 0x000fcc00078e0002 */
[----:B------:R-:W2:Y:S01]  /*0df0*/  LDG.E.CONSTANT R7, desc[UR8][R6.64] ;  /* 0x0000000806077981 */ /* 0x000ea2000c1e9900 */
[----:B------:R-:W-:-:S06]  /*0e00*/  IMAD.WIDE.U32 R2, R13, 0x4, R4 ;  /* 0x000000040d027825 */ /* 0x000fcc00078e0004 */
[----:B------:R0:W3:Y:S01]  /*0e10*/  LDG.E.CONSTANT R2, desc[UR8][R2.64] ;  /* 0x0000000802027981 */ /* 0x0000e2000c1e9900 */
[----:B------:R-:W-:Y:S02]  /*0e20*/  ISETP.NE.AND P0, PT, R23, RZ, PT ;  /* 0x000000ff1700720c */ /* 0x000fe40003f05270 */
[----:B------:R-:W-:Y:S01]  /*0e30*/  MOV R18, 0x437c0000 ;  /* 0x437c000000127802 */ /* 0x000fe20000000f00 */
[----:B--2---:R-:W-:-:S05]  /*0e40*/  FMUL R0, R0, R7 ;  /* 0x0000000700007220 */ /* 0x004fca0000400000 */
[----:B------:R-:W1:Y:S02]  /*0e50*/  SHFL.DOWN PT, R5, R0, 0x10, 0x1f ;  /* 0x0a001f0000057f89 */ /* 0x000e6400000e0000 */
[----:B-1----:R-:W-:-:S05]  /*0e60*/  FADD R5, R0, R5 ;  /* 0x0000000500057221 */ /* 0x002fca0000000000 */
[----:B------:R-:W1:Y:S02]  /*0e70*/  SHFL.DOWN PT, R4, R5, 0x8, 0x1f ;  /* 0x09001f0005047f89 */ /* 0x000e6400000e0000 */
[----:B-1----:R-:W-:Y:S01]  /*0e80*/  FADD R4, R5, R4 ;  /* 0x0000000405047221 */ /* 0x002fe20000000000 */
[----:B------:R-:W-:-:S04]  /*0e90*/  HFMA2 R5, -RZ, RZ, 0.96630859375, -0.0022525787353515625 ;  /* 0x3bbb989dff057431 */ /* 0x000fc800000001ff */
[----:B------:R-:W1:Y:S02]  /*0ea0*/  SHFL.DOWN PT, R13, R4, 0x4, 0x1f ;  /* 0x08801f00040d7f89 */ /* 0x000e6400000e0000 */
[----:B-1----:R-:W-:-:S05]  /*0eb0*/  FADD R13, R4, R13 ;  /* 0x0000000d040d7221 */ /* 0x002fca0000000000 */
[----:B------:R-:W1:Y:S02]  /*0ec0*/  SHFL.DOWN PT, R12, R13, 0x2, 0x1f ;  /* 0x08401f000d0c7f89 */ /* 0x000e6400000e0000 */
[----:B-1----:R-:W-:-:S05]  /*0ed0*/  FADD R12, R13, R12 ;  /* 0x0000000c0d0c7221 */ /* 0x002fca0000000000 */
[----:B------:R-:W1:Y:S02]  /*0ee0*/  SHFL.DOWN PT, R7, R12, 0x1, 0x1f ;  /* 0x08201f000c077f89 */ /* 0x000e6400000e0000 */
[----:B-1----:R-:W-:-:S05]  /*0ef0*/  FADD R15, R12, R7 ;  /* 0x000000070c0f7221 */ /* 0x002fca0000000000 */
[----:B------:R-:W-:Y:S01]  /*0f00*/  @!P0 STS [R16], R15 ;  /* 0x0000000f10008388 */ /* 0x000fe20000000800 */
[----:B------:R-:W-:Y:S06]  /*0f10*/  BAR.SYNC.DEFER_BLOCKING 0x0 ;  /* 0x0000000000007b1d */ /* 0x000fec0000010000 */
[----:B------:R-:W1:Y:S02]  /*0f20*/  LDS.64 R6, [UR5] ;  /* 0x00000005ff067984 */ /* 0x000e640008000a00 */
[----:B-1----:R-:W-:-:S05]  /*0f30*/  FADD R7, R6, R7 ;  /* 0x0000000706077221 */ /* 0x002fca0000000000 */
[----:B------:R-:W-:-:S05]  /*0f40*/  FMNMX R0, R7, R14, !PT ;  /* 0x0000000e07007209 */ /* 0x000fca0007800000 */
[----:B------:R-:W-:Y:S01]  /*0f50*/  FADD R7, R7, -R0 ;  /* 0x8000000007077221 */ /* 0x000fe20000000000 */
[----:B------:R-:W-:-:S03]  /*0f60*/  FADD R0, -R0, R14 ;  /* 0x0000000e00007221 */ /* 0x000fc60000000100 */
[----:B0-----:R-:W-:-:S04]  /*0f70*/  FFMA.SAT R3, R7, R5, 0.5 ;  /* 0x3f00000007037423 */ /* 0x001fc80000002005 */
[----:B------:R-:W-:Y:S01]  /*0f80*/  FFMA.RM R4, R3, R18, 12582913 ;  /* 0x4b40000103047423 */ /* 0x000fe20000004012 */
[----:B------:R-:W-:-:S03]  /*0f90*/  FFMA.SAT R3, R0, R5, 0.5 ;  /* 0x3f00000000037423 */ /* 0x000fc60000002005 */
[C---:B------:R-:W-:Y:S01]  /*0fa0*/  FADD R6, R4.reuse, -12583039 ;  /* 0xcb40007f04067421 */ /* 0x040fe20000000000 */
[----:B------:R-:W-:Y:S01]  /*0fb0*/  FFMA.RM R3, R3, R18, 12582913 ;  /* 0x4b40000103037423 */ /* 0x000fe20000004012 */
[----:B------:R-:W-:Y:S02]  /*0fc0*/  IMAD.SHL.U32 R4, R4, 0x800000, RZ ;  /* 0x0080000004047824 */ /* 0x000fe400078e00ff */
[----:B------:R-:W-:Y:S01]  /*0fd0*/  FFMA R6, R7, 1.4426950216293334961, -R6 ;  /* 0x3fb8aa3b07067823 */ /* 0x000fe20000000806 */
[C---:B------:R-:W-:Y:S01]  /*0fe0*/  FADD R5, R3.reuse, -12583039 ;  /* 0xcb40007f03057421 */ /* 0x040fe20000000000 */
[----:B------:R-:W-:Y:S02]  /*0ff0*/  SHF.L.U32 R3, R3, 0x17, RZ ;  /* 0x0000001703037819 */ /* 0x000fe400000006ff */
[----:B------:R-:W-:Y:S01]  /*1000*/  FFMA R6, R7, 1.925963033500011079e-08, R6 ;  /* 0x32a5706007067823 */ /* 0x000fe20000000006 */
[----:B------:R-:W-:-:S03]  /*1010*/  FFMA R5, R0, 1.4426950216293334961, -R5 ;  /* 0x3fb8aa3b00057823 */ /* 0x000fc60000000805 */
[----:B------:R-:W0:Y:S01]  /*1020*/  MUFU.EX2 R7, R6 ;  /* 0x0000000600077308 */ /* 0x000e220000000800 */
[----:B------:R-:W-:-:S07]  /*1030*/  FFMA R5, R0, 1.925963033500011079e-08, R5 ;  /* 0x32a5706000057823 */ /* 0x000fce0000000005 */
[----:B------:R-:W1:Y:S01]  /*1040*/  MUFU.EX2 R0, R5 ;  /* 0x0000000500007308 */ /* 0x000e620000000800 */
[----:B0-----:R-:W-:-:S04]  /*1050*/  FMUL R7, R4, R7 ;  /* 0x0000000704077220 */ /* 0x001fc80000400000 */
[----:B---3--:R-:W-:Y:S01]  /*1060*/  FMUL R2, R7, R2 ;  /* 0x0000000207027220 */ /* 0x008fe20000400000 */
[----:B-1----:R-:W-:-:S04]  /*1070*/  FMUL R0, R3, R0 ;  /* 0x0000000003007220 */ /* 0x002fc80000400000 */
[-C--:B------:R-:W-:Y:S01]  /*1080*/  FFMA R10, R10, R0.reuse, R7 ;  /* 0x000000000a0a7223 */ /* 0x080fe20000000007 */
[----:B------:R-:W-:Y:S01]  /*1090*/  FFMA R11, R11, R0, R2 ;  /* 0x000000000b0b7223 */ /* 0x000fe20000000002 */
[----:B------:R-:W-:Y:S06]  /*10a0*/  BAR.SYNC.DEFER_BLOCKING 0x0 ;  /* 0x0000000000007b1d */ /* 0x000fec0000010000 */
.L_x_0:
[----:B------:R-:W0:Y:S01]  /*10b0*/  MUFU.RCP R3, R10 ;  /* 0x0000000a00037308 */ /* 0x000e220000001000 */
[----:B------:R-:W1:Y:S01]  /*10c0*/  LDC.64 R4, c[0x0][0x398] ;  /* 0x0000e600ff047b82 */ /* 0x000e620000000a00 */
[----:B------:R-:W-:Y:S01]  /*10d0*/  BSSY.RECONVERGENT B0, `(.L_x_3) ;  /* 0x000000e000007945 */ /* 0x000fe20003800200 */
[----:B------:R-:W-:-:S05]  /*10e0*/  FSETP.GT.AND P2, PT, R10, RZ, PT ;  /* 0x000000ff0a00720b */ /* 0x000fca0003f44000 */
[----:B------:R-:W2:Y:S01]  /*10f0*/  FCHK P0, R11, R10 ;  /* 0x0000000a0b007302 */ /* 0x000ea20000000000 */
[----:B0-----:R-:W-:-:S04]  /*1100*/  FFMA R0, R3, -R10, 1 ;  /* 0x3f80000003007423 */ /* 0x001fc8000000080a */
[----:B------:R-:W-:-:S04]  /*1110*/  FFMA R0, R3, R0, R3 ;  /* 0x0000000003007223 */ /* 0x000fc80000000003 */
[----:B------:R-:W-:Y:S01]  /*1120*/  FFMA R3, R0, R11, RZ ;  /* 0x0000000b00037223 */ /* 0x000fe200000000ff */
[----:B-1----:R-:W-:-:S04]  /*1130*/  IMAD.WIDE R4, R9, 0x100, R4 ;  /* 0x0000010009047825 */ /* 0x002fc800078e0204 */
[----:B------:R-:W-:-:S04]  /*1140*/  FFMA R2, R3, -R10, R11 ;  /* 0x8000000a03027223 */ /* 0x000fc8000000000b */
[----:B------:R-:W-:Y:S01]  /*1150*/  FFMA R0, R0, R2, R3 ;  /* 0x0000000200007223 */ /* 0x000fe20000000003 */
[----:B--2---:R-:W-:Y:S06]  /*1160*/  @!P0 BRA `(.L_x_4) ;  /* 0x0000000000108947 */ /* 0x004fec0003800000 */
[----:B------:R-:W-:Y:S02]  /*1170*/  MOV R0, R11 ;  /* 0x0000000b00007202 */ /* 0x000fe40000000f00 */
[----:B------:R-:W-:Y:S02]  /*1180*/  MOV R3, R10 ;  /* 0x0000000a00037202 */ /* 0x000fe40000000f00 */
[----:B------:R-:W-:-:S07]  /*1190*/  MOV R2, 0x11b0 ;  /* 0x000011b000027802 */ /* 0x000fce0000000f00 */
[----:B------:R-:W-:Y:S05]  /*11a0*/  CALL.REL.NOINC `($__internal_0_$__cuda_sm3x_div_rn_noftz_f32_slowpath) ;  /* 0x0000000000147944 */ /* 0x000fea0003c00000 */
.L_x_4:
[----:B------:R-:W-:Y:S05]  /*11b0*/  BSYNC.RECONVERGENT B0 ;  /* 0x0000000000007941 */ /* 0x000fea0003800200 */
.L_x_3:
[----:B------:R-:W-:Y:S01]  /*11c0*/  IMAD.WIDE.U32 R4, R8, 0x4, R4 ;  /* 0x0000000408047825 */ /* 0x000fe200078e0004 */
[----:B------:R-:W-:-:S05]  /*11d0*/  FSEL R3, R0, RZ, P2 ;  /* 0x000000ff00037208 */ /* 0x000fca0001000000 */
[----:B------:R-:W-:Y:S01]  /*11e0*/  STG.E desc[UR8][R4.64], R3 ;  /* 0x0000000304007986 */ /* 0x000fe2000c101908 */
[----:B------:R-:W-:Y:S05]  /*11f0*/  EXIT ;  /* 0x000000000000794d */ /* 0x000fea0003800000 */
        .weak           $__internal_0_$__cuda_sm3x_div_rn_noftz_f32_slowpath
        .type           $__internal_0_$__cuda_sm3x_div_rn_noftz_f32_slowpath,@function
        .size           $__internal_0_$__cuda_sm3x_div_rn_noftz_f32_slowpath,(.L_x_34 - $__internal_0_$__cuda_sm3x_div_rn_noftz_f32_slowpath)
$__internal_0_$__cuda_sm3x_div_rn_noftz_f32_slowpath:
[----:B------:R-:W-:Y:S01]  /*1200*/  SHF.R.U32.HI R7, RZ, 0x17, R3 ;  /* 0x00000017ff077819 */ /* 0x000fe20000011603 */
[----:B------:R-:W-:Y:S01]  /*1210*/  BSSY.RECONVERGENT B1, `(.L_x_5) ;  /* 0x0000062000017945 */ /* 0x000fe20003800200 */
[----:B------:R-:W-:Y:S02]  /*1220*/  SHF.R.U32.HI R6, RZ, 0x17, R0 ;  /* 0x00000017ff067819 */ /* 0x000fe40000011600 */
[----:B------:R-:W-:Y:S02]  /*1230*/  LOP3.LUT R14, R7, 0xff, RZ, 0xc0, !PT ;  /* 0x000000ff070e7812 */ /* 0x000fe400078ec0ff */
[----:B------:R-:W-:-:S03]  /*1240*/  LOP3.LUT R11, R6, 0xff, RZ, 0xc0, !PT ;  /* 0x000000ff060b7812 */ /* 0x000fc600078ec0ff */
[----:B------:R-:W-:Y:S01]  /*1250*/  VIADD R9, R14, 0xffffffff ;  /* 0xffffffff0e097836 */ /* 0x000fe20000000000 */
[----:B------:R-:W-:-:S04]  /*1260*/  IADD3 R7, PT, PT, R11, -0x1, RZ ;  /* 0xffffffff0b077810 */ /* 0x000fc80007ffe0ff */
[----:B------:R-:W-:-:S04]  /*1270*/  ISETP.GT.U32.AND P0, PT, R9, 0xfd, PT ;  /* 0x000000fd0900780c */ /* 0x000fc80003f04070 */
[----:B------:R-:W-:-:S13]  /*1280*/  ISETP.GT.U32.OR P0, PT, R7, 0xfd, P0 ;  /* 0x000000fd0700780c */ /* 0x000fda0000704470 */
[----:B------:R-:W-:Y:S01]  /*1290*/  @!P0 MOV R6, RZ ;  /* 0x000000ff00068202 */ /* 0x000fe20000000f00 */
[----:B------:R-:W-:Y:S06]  /*12a0*/  @!P0 BRA `(.L_x_6) ;  /* 0x00000000005c8947 */ /* 0x000fec0003800000 */
[----:B------:R-:W-:Y:S02]  /*12b0*/  FSETP.GTU.FTZ.AND P0, PT, |R0|, +INF , PT ;  /* 0x7f8000000000780b */ /* 0x000fe40003f1c200 */
[----:B------:R-:W-:-:S04]  /*12c0*/  FSETP.GTU.FTZ.AND P1, PT, |R3|, +INF , PT ;  /* 0x7f8000000300780b */ /* 0x000fc80003f3c200 */
[----:B------:R-:W-:-:S13]  /*12d0*/  PLOP3.LUT P0, PT, P0, P1, PT, 0xf8, 0x8f ;  /* 0x00000000008f781c */ /* 0x000fda0000703f70 */
[----:B------:R-:W-:Y:S05]  /*12e0*/  @P0 BRA `(.L_x_7) ;  /* 0x00000004004c0947 */ /* 0x000fea0003800000 */
[----:B------:R-:W-:-:S13]  /*12f0*/  LOP3.LUT P0, RZ, R3, 0x7fffffff, R0, 0xc8, !PT ;  /* 0x7fffffff03ff7812 */ /* 0x000fda000780c800 */
[----:B------:R-:W-:Y:S05]  /*1300*/  @!P0 BRA `(.L_x_8) ;  /* 0x00000004003c8947 */ /* 0x000fea0003800000 */
[C---:B------:R-:W-:Y:S02]  /*1310*/  FSETP.NEU.FTZ.AND P3, PT, |R0|.reuse, +INF , PT ;  /* 0x7f8000000000780b */ /* 0x040fe40003f7d200 */
[----:B------:R-:W-:Y:S02]  /*1320*/  FSETP.NEU.FTZ.AND P1, PT, |R3|, +INF , PT ;  /* 0x7f8000000300780b */ /* 0x000fe40003f3d200 */
[----:B------:R-:W-:-:S11]  /*1330*/  FSETP.NEU.FTZ.AND P0, PT, |R0|, +INF , PT ;  /* 0x7f8000000000780b */ /* 0x000fd60003f1d200 */
[----:B------:R-:W-:Y:S05]  /*1340*/  @!P1 BRA !P3, `(.L_x_8) ;  /* 0x00000004002c9947 */ /* 0x000fea0005800000 */
[----:B------:R-:W-:-:S04]  /*1350*/  LOP3.LUT P3, RZ, R0, 0x7fffffff, RZ, 0xc0, !PT ;  /* 0x7fffffff00ff7812 */ /* 0x000fc8000786c0ff */
[----:B------:R-:W-:-:S13]  /*1360*/  PLOP3.LUT P1, PT, P1, P3, PT, 0x2f, 0xf2 ;  /* 0x0000000000f2781c */ /* 0x000fda0000f26577 */
[----:B------:R-:W-:Y:S05]  /*1370*/  @P1 BRA `(.L_x_9) ;  /* 0x0000000400181947 */ /* 0x000fea0003800000 */
[----:B------:R-:W-:-:S04]  /*1380*/  LOP3.LUT P1, RZ, R3, 0x7fffffff, RZ, 0xc0, !PT ;  /* 0x7fffffff03ff7812 */ /* 0x000fc8000782c0ff */
[----:B------:R-:W-:-:S13]  /*1390*/  PLOP3.LUT P0, PT, P0, P1, PT, 0x2f, 0xf2 ;  /* 0x0000000000f2781c */ /* 0x000fda0000702577 */
[----:B------:R-:W-:Y:S05]  /*13a0*/  @P0 BRA `(.L_x_10) ;  /* 0x0000000400000947 */ /* 0x000fea0003800000 */
[----:B------:R-:W-:Y:S02]  /*13b0*/  ISETP.GE.AND P0, PT, R7, RZ, PT ;  /* 0x000000ff0700720c */ /* 0x000fe40003f06270 */
[----:B------:R-:W-:-:S11]  /*13c0*/  ISETP.GE.AND P1, PT, R9, RZ, PT ;  /* 0x000000ff0900720c */ /* 0x000fd60003f26270 */
[----:B------:R-:W-:Y:S01]  /*13d0*/  @P0 MOV R6, RZ ;  /* 0x000000ff00060202 */ /* 0x000fe20000000f00 */
[----:B------:R-:W-:Y:S02]  /*13e0*/  @!P0 IMAD.MOV.U32 R6, RZ, RZ, -0x40 ;  /* 0xffffffc0ff068424 */ /* 0x000fe400078e00ff */
[----:B------:R-:W-:Y:S01]  /*13f0*/  @!P0 FFMA R0, R0, 1.84467440737095516160e+19, RZ ;  /* 0x5f80000000008823 */ /* 0x000fe200000000ff */
[----:B------:R-:W-:Y:S02]  /*1400*/  @!P1 FFMA R3, R3, 1.84467440737095516160e+19, RZ ;  /* 0x5f80000003039823 */ /* 0x000fe400000000ff */
[----:B------:R-:W-:-:S07]  /*1410*/  @!P1 IADD3 R6, PT, PT, R6, 0x40, RZ ;  /* 0x0000004006069810 */ /* 0x000fce0007ffe0ff */
.L_x_6:
[----:B------:R-:W-:Y:S01]  /*1420*/  LEA R10, R14, 0xc0800000, 0x17 ;  /* 0xc08000000e0a7811 */ /* 0x000fe200078eb8ff */
[----:B------:R-:W-:Y:S03]  /*1430*/  BSSY.RECONVERGENT B2, `(.L_x_11) ;  /* 0x0000036000027945 */ /* 0x000fe60003800200 */
[----:B------:R-:W-:Y:S02]  /*1440*/  IADD3 R10, PT, PT, -R10, R3, RZ ;  /* 0x000000030a0a7210 */ /* 0x000fe40007ffe1ff */
[----:B------:R-:W-:Y:S02]  /*1450*/  IADD3 R3, PT, PT, R11, -0x7f, RZ ;  /* 0xffffff810b037810 */ /* 0x000fe40007ffe0ff */
[----:B------:R-:W0:Y:S01]  /*1460*/  MUFU.RCP R7, R10 ;  /* 0x0000000a00077308 */ /* 0x000e220000001000 */
[----:B------:R-:W-:Y:S02]  /*1470*/  FADD.FTZ R9, -R10, -RZ ;  /* 0x800000ff0a097221 */ /* 0x000fe40000010100 */
[----:B------:R-:W-:-:S02]  /*1480*/  IMAD R0, R3, -0x800000, R0 ;  /* 0xff80000003007824 */ /* 0x000fc400078e0200 */
[----:B0-----:R-:W-:-:S04]  /*1490*/  FFMA R12, R7, R9, 1 ;  /* 0x3f800000070c7423 */ /* 0x001fc80000000009 */
[----:B------:R-:W-:-:S04]  /*14a0*/  FFMA R16, R7, R12, R7 ;  /* 0x0000000c07107223 */ /* 0x000fc80000000007 */
[----:B------:R-:W-:-:S04]  /*14b0*/  FFMA R7, R0, R16, RZ ;  /* 0x0000001000077223 */ /* 0x000fc800000000ff */
[----:B------:R-:W-:-:S04]  /*14c0*/  FFMA R12, R9, R7, R0 ;  /* 0x00000007090c7223 */ /* 0x000fc80000000000 */
[----:B------:R-:W-:Y:S01]  /*14d0*/  FFMA R11, R16, R12, R7 ;  /* 0x0000000c100b7223 */ /* 0x000fe20000000007 */
[----:B------:R-:W-:-:S03]  /*14e0*/  IADD3 R7, PT, PT, R3, 0x7f, -R14 ;  /* 0x0000007f03077810 */ /* 0x000fc60007ffe80e */
[----:B------:R-:W-:Y:S02]  /*14f0*/  FFMA R12, R9, R11, R0 ;  /* 0x0000000b090c7223 */ /* 0x000fe40000000000 */
[----:B------:R-:W-:Y:S02]  /*1500*/  IMAD.IADD R7, R7, 0x1, R6 ;  /* 0x0000000107077824 */ /* 0x000fe400078e0206 */
[----:B------:R-:W-:-:S05]  /*1510*/  FFMA R0, R16, R12, R11 ;  /* 0x0000000c10007223 */ /* 0x000fca000000000b */
[----:B------:R-:W-:-:S04]  /*1520*/  SHF.R.U32.HI R3, RZ, 0x17, R0 ;  /* 0x00000017ff037819 */ /* 0x000fc80000011600 */
[----:B------:R-:W-:-:S04]  /*1530*/  LOP3.LUT R3, R3, 0xff, RZ, 0xc0, !PT ;  /* 0x000000ff03037812 */ /* 0x000fc800078ec0ff */
[----:B------:R-:W-:-:S04]  /*1540*/  IADD3 R9, PT, PT, R3, R7, RZ ;  /* 0x0000000703097210 */ /* 0x000fc80007ffe0ff */
[----:B------:R-:W-:-:S04]  /*1550*/  IADD3 R3, PT, PT, R9, -0x1, RZ ;  /* 0xffffffff09037810 */ /* 0x000fc80007ffe0ff */
[----:B------:R-:W-:-:S13]  /*1560*/  ISETP.GE.U32.AND P0, PT, R3, 0xfe, PT ;  /* 0x000000fe0300780c */ /* 0x000fda0003f06070 */
[----:B------:R-:W-:Y:S05]  /*1570*/  @!P0 BRA `(.L_x_12) ;  /* 0x0000000000808947 */ /* 0x000fea0003800000 */
[----:B------:R-:W-:-:S13]  /*1580*/  ISETP.GT.AND P0, PT, R9, 0xfe, PT ;  /* 0x000000fe0900780c */ /* 0x000fda0003f04270 */
[----:B------:R-:W-:Y:S05]  /*1590*/  @P0 BRA `(.L_x_13) ;  /* 0x00000000006c0947 */ /* 0x000fea0003800000 */
[----:B------:R-:W-:-:S13]  /*15a0*/  ISETP.GE.AND P0, PT, R9, 0x1, PT ;  /* 0x000000010900780c */ /* 0x000fda0003f06270 */
[----:B------:R-:W-:Y:S05]  /*15b0*/  @P0 BRA `(.L_x_14) ;  /* 0x0000000000740947 */ /* 0x000fea0003800000 */
[----:B------:R-:W-:Y:S02]  /*15c0*/  ISETP.GE.AND P0, PT, R9, -0x18, PT ;  /* 0xffffffe80900780c */ /* 0x000fe40003f06270 */
[----:B------:R-:W-:-:S11]  /*15d0*/  LOP3.LUT R0, R0, 0x80000000, RZ, 0xc0, !PT ;  /* 0x8000000000007812 */ /* 0x000fd600078ec0ff */
[----:B------:R-:W-:Y:S05]  /*15e0*/  @!P0 BRA `(.L_x_14) ;  /* 0x0000000000688947 */ /* 0x000fea0003800000 */
[CCC-:B------:R-:W-:Y:S01]  /*15f0*/  FFMA.RZ R3, R16.reuse, R12.reuse, R11.reuse ;  /* 0x0000000c10037223 */ /* 0x1c0fe2000000c00b */
[C---:B------:R-:W-:Y:S01]  /*1600*/  IADD3 R10, PT, PT, R9.reuse, 0x20, RZ ;  /* 0x00000020090a7810 */ /* 0x040fe20007ffe0ff */
[CCC-:B------:R-:W-:Y:S01]  /*1610*/  FFMA.RM R6, R16.reuse, R12.reuse, R11.reuse ;  /* 0x0000000c10067223 */ /* 0x1c0fe2000000400b */
[----:B------:R-:W-:Y:S02]  /*1620*/  ISETP.NE.AND P3, PT, R9, RZ, PT ;  /* 0x000000ff0900720c */ /* 0x000fe40003f65270 */
[----:B------:R-:W-:Y:S01]  /*1630*/  LOP3.LUT R7, R3, 0x7fffff, RZ, 0xc0, !PT ;  /* 0x007fffff03077812 */ /* 0x000fe200078ec0ff */
[----:B------:R-:W-:Y:S01]  /*1640*/  FFMA.RP R3, R16, R12, R11 ;  /* 0x0000000c10037223 */ /* 0x000fe2000000800b */
[----:B------:R-:W-:Y:S01]  /*1650*/  ISETP.NE.AND P1, PT, R9, RZ, PT ;  /* 0x000000ff0900720c */ /* 0x000fe20003f25270 */
[----:B------:R-:W-:Y:S01]  /*1660*/  IMAD.MOV R9, RZ, RZ, -R9 ;  /* 0x000000ffff097224 */ /* 0x000fe200078e0a09 */
[----:B------:R-:W-:Y:S02]  /*1670*/  LOP3.LUT R7, R7, 0x800000, RZ, 0xfc, !PT ;  /* 0x0080000007077812 */ /* 0x000fe400078efcff */
[----:B------:R-:W-:-:S02]  /*1680*/  FSETP.NEU.FTZ.AND P0, PT, R3, R6, PT ;  /* 0x000000060300720b */ /* 0x000fc40003f1d000 */
[----:B------:R-:W-:Y:S02]  /*1690*/  SHF.L.U32 R10, R7, R10, RZ ;  /* 0x0000000a070a7219 */ /* 0x000fe400000006ff */
[----:B------:R-:W-:Y:S02]  /*16a0*/  SEL R6, R9, RZ, P3 ;  /* 0x000000ff09067207 */ /* 0x000fe40001800000 */
[----:B------:R-:W-:Y:S02]  /*16b0*/  ISETP.NE.AND P1, PT, R10, RZ, P1 ;  /* 0x000000ff0a00720c */ /* 0x000fe40000f25270 */
[----:B------:R-:W-:Y:S02]  /*16c0*/  SHF.R.U32.HI R6, RZ, R6, R7 ;  /* 0x00000006ff067219 */ /* 0x000fe40000011607 */
[----:B------:R-:W-:Y:S02]  /*16d0*/  PLOP3.LUT P0, PT, P0, P1, PT, 0xf8, 0x8f ;  /* 0x00000000008f781c */ /* 0x000fe40000703f70 */
[----:B------:R-:W-:-:S02]  /*16e0*/  SHF.R.U32.HI R10, RZ, 0x1, R6 ;  /* 0x00000001ff0a7819 */ /* 0x000fc40000011606 */
[----:B------:R-:W-:-:S04]  /*16f0*/  SEL R3, RZ, 0x1, !P0 ;  /* 0x00000001ff037807 */ /* 0x000fc80004000000 */
[----:B------:R-:W-:-:S04]  /*1700*/  LOP3.LUT R3, R3, 0x1, R10, 0xf8, !PT ;  /* 0x0000000103037812 */ /* 0x000fc800078ef80a */
[----:B------:R-:W-:-:S04]  /*1710*/  LOP3.LUT R3, R3, R6, RZ, 0xc0, !PT ;  /* 0x0000000603037212 */ /* 0x000fc800078ec0ff */
[----:B------:R-:W-:-:S04]  /*1720*/  IADD3 R3, PT, PT, R10, R3, RZ ;  /* 0x000000030a037210 */ /* 0x000fc80007ffe0ff */
[----:B------:R-:W-:Y:S01]  /*1730*/  LOP3.LUT R0, R3, R0, RZ, 0xfc, !PT ;  /* 0x0000000003007212 */ /* 0x000fe200078efcff */
[----:B------:R-:W-:Y:S06]  /*1740*/  BRA `(.L_x_14) ;  /* 0x0000000000107947 */ /* 0x000fec0003800000 */
.L_x_13:
[----:B------:R-:W-:-:S04]  /*1750*/  LOP3.LUT R0, R0, 0x80000000, RZ, 0xc0, !PT ;  /* 0x8000000000007812 */ /* 0x000fc800078ec0ff */
[----:B------:R-:W-:Y:S01]  /*1760*/  LOP3.LUT R0, R0, 0x7f800000, RZ, 0xfc, !PT ;  /* 0x7f80000000007812 */ /* 0x000fe200078efcff */
[----:B------:R-:W-:Y:S06]  /*1770*/  BRA `(.L_x_14) ;  /* 0x0000000000047947 */ /* 0x000fec0003800000 */
.L_x_12:
[----:B------:R-:W-:-:S07]  /*1780*/  LEA R0, R7, R0, 0x17 ;  /* 0x0000000007007211 */ /* 0x000fce00078eb8ff */
.L_x_14:
[----:B------:R-:W-:Y:S05]  /*1790*/  BSYNC.RECONVERGENT B2 ;  /* 0x0000000000027941 */ /* 0x000fea0003800200 */
.L_x_11:
[----:B------:R-:W-:Y:S05]  /*17a0*/  BRA `(.L_x_15) ;  /* 0x0000000000207947 */ /* 0x000fea0003800000 */
.L_x_10:
[----:B------:R-:W-:-:S04]  /*17b0*/  LOP3.LUT R0, R3, 0x80000000, R0, 0x48, !PT ;  /* 0x8000000003007812 */ /* 0x000fc800078e4800 */
[----:B------:R-:W-:Y:S01]  /*17c0*/  LOP3.LUT R0, R0, 0x7f800000, RZ, 0xfc, !PT ;  /* 0x7f80000000007812 */ /* 0x000fe200078efcff */
[----:B------:R-:W-:Y:S06]  /*17d0*/  BRA `(.L_x_15) ;  /* 0x0000000000147947 */ /* 0x000fec0003800000 */
.L_x_9:
[----:B------:R-:W-:Y:S01]  /*17e0*/  LOP3.LUT R0, R3, 0x80000000, R0, 0x48, !PT ;  /* 0x8000000003007812 */ /* 0x000fe200078e4800 */
[----:B------:R-:W-:Y:S06]  /*17f0*/  BRA `(.L_x_15) ;  /* 0x00000000000c7947 */ /* 0x000fec0003800000 */
.L_x_8:
[----:B------:R-:W0:Y:S01]  /*1800*/  MUFU.RSQ R0, -QNAN ;  /* 0xffc0000000007908 */ /* 0x000e220000001400 */
[----:B------:R-:W-:Y:S05]  /*1810*/  BRA `(.L_x_15) ;  /* 0x0000000000047947 */ /* 0x000fea0003800000 */
.L_x_7:
[----:B------:R-:W-:-:S07]  /*1820*/  FADD.FTZ R0, R0, R3 ;  /* 0x0000000300007221 */ /* 0x000fce0000010000 */
.L_x_15:
[----:B------:R-:W-:Y:S05]  /*1830*/  BSYNC.RECONVERGENT B1 ;  /* 0x0000000000017941 */ /* 0x000fea0003800200 */
.L_x_5:
[----:B------:R-:W-:-:S04]  /*1840*/  HFMA2 R3, -RZ, RZ, 0, 0 ;  /* 0x00000000ff037431 */ /* 0x000fc800000001ff */
[----:B0-----:R-:W-:Y:S05]  /*1850*/  RET.REL.NODEC R2 `(decode_attention_64_fp32) ;  /* 0xffffffe402e87950 */ /* 0x001fea0003c3ffff */
.L_x_16:
[----:B------:R-:W-:-:S00]  /*1860*/  BRA `(.L_x_16) ;  /* 0xfffffffc00fc7947 */ /* 0x000fc0000383ffff */
[----:B------:R-:W-:-:S00]  /*1870*/  NOP ;  /* 0x0000000000007918 */ /* 0x000fc00000000000 */
        /* <DEDUP_REMOVED lines=8> */
.L_x_34:


//--------------------- .text.decode_attention_128_fp32 --------------------------
	.section	.text.decode_attention_128_fp32,"ax",@progbits
	.align	128
        .global         decode_attention_128_fp32
        .type           decode_attention_128_fp32,@function
        .size           decode_attention_128_fp32,(.L_x_35 - decode_attention_128_fp32)
        .other          decode_attention_128_fp32,@"STO_CUDA_ENTRY STV_DEFAULT"
decode_attention_128_fp32:
.text.decode_attention_128_fp32:
        /* <DEDUP_REMOVED lines=12> */
[----:B------:R-:W0:Y:S04]  /*00c0*/  LDC R2, c[0x0][0x3a0] ;  /* 0x0000e800ff027b82 */ /* 0x000e280000000800 */
[----:B-1----:R-:W2:Y:S01]  /*00d0*/  LDG.E.CONSTANT R18, desc[UR8][R18.64] ;  /* 0x0000000812127981 */ /* 0x002ea2000c1e9900 */
[----:B------:R-:W1:Y:S01]  /*00e0*/  I2F.RP R6, R10 ;  /* 0x0000000a00067306 */ /* 0x000e620000209400 */
[----:B---3--:R-:W-:Y:S01]  /*00f0*/  UISETP.GE.AND UP0, UPT, UR6, 0x1, UPT ;  /* 0x000000010600788c */ /* 0x008fe2000bf06270 */
[----:B------:R-:W-:Y:S02]  /*0100*/  HFMA2 R15, -RZ, RZ, 0, 0 ;  /* 0x00000000ff0f7431 */ /* 0x000fe400000001ff */
[----:B------:R-:W-:-:S04]  /*0110*/  IMAD.MOV.U32 R16, RZ, RZ, RZ ;  /* 0x000000ffff107224 */ /* 0x000fc800078e00ff */
[----:B-1----:R-:W1:Y:S01]  /*0120*/  MUFU.RCP R6, R6 ;  /* 0x0000000600067308 */ /* 0x002e620000001000 */
[----:B0-----:R-:W-:-:S07]  /*0130*/  IABS R3, R2 ;  /* 0x0000000200037213 */ /* 0x001fce0000000000 */
[----:B------:R-:W0:Y:S01]  /*0140*/  I2F.RP R8, R3 ;  /* 0x0000000300087306 */ /* 0x000e220000209400 */
[----:B-1----:R-:W-:-:S07]  /*0150*/  IADD3 R4, PT, PT, R6, 0xffffffe, RZ ;  /* 0x0ffffffe06047810 */ /* 0x002fce0007ffe0ff */
[----:B------:R1:W3:Y:S08]  /*0160*/  F2I.FTZ.U32.TRUNC.NTZ R5, R4 ;  /* 0x0000000400057305 */ /* 0x0002f0000021f000 */
[----:B0-----:R-:W0:Y:S01]  /*0170*/  MUFU.RCP R8, R8 ;  /* 0x0000000800087308 */ /* 0x001e220000001000 */
[----:B-1----:R-:W-:Y:S01]  /*0180*/  HFMA2 R4, -RZ, RZ, 0, 0 ;  /* 0x00000000ff047431 */ /* 0x002fe200000001ff */
[----:B---3--:R-:W-:-:S05]  /*0190*/  IADD3 R7, PT, PT, RZ, -R5, RZ ;  /* 0x80000005ff077210 */ /* 0x008fca0007ffe0ff */
[----:B------:R-:W-:-:S04]  /*01a0*/  IMAD R7, R7, R10, RZ ;  /* 0x0000000a07077224 */ /* 0x000fc800078e02ff */
[----:B------:R-:W-:-:S06]  /*01b0*/  IMAD.HI.U32 R6, R5, R7, R4 ;  /* 0x0000000705067227 */ /* 0x000fcc00078e0004 */
[----:B------:R-:W-:Y:S01]  /*01c0*/  IMAD.HI.U32 R4, R6, R3, RZ ;  /* 0x0000000306047227 */ /* 0x000fe200078e00ff */
[----:B0-----:R-:W-:-:S03]  /*01d0*/  IADD3 R6, PT, PT, R8, 0xffffffe, RZ ;  /* 0x0ffffffe08067810 */ /* 0x001fc60007ffe0ff */
[----:B------:R-:W-:Y:S01]  /*01e0*/  IMAD.MOV R5, RZ, RZ, -R4 ;  /* 0x000000ffff057224 */ /* 0x000fe200078e0a04 */
[----:B------:R0:W1:Y:S03]  /*01f0*/  F2I.FTZ.U32.TRUNC.NTZ R7, R6 ;  /* 0x0000000600077305 */ /* 0x000066000021f000 */
[----:B------:R-:W-:-:S05]  /*0200*/  IMAD R5, R10, R5, R3 ;  /* 0x000000050a057224 */ /* 0x000fca00078e0203 */
[----:B------:R-:W-:Y:S01]  /*0210*/  ISETP.GT.U32.AND P1, PT, R10, R5, PT ;  /* 0x000000050a00720c */ /* 0x000fe20003f24070 */
[----:B0-----:R-:W-:Y:S02]  /*0220*/  IMAD.MOV.U32 R6, RZ, RZ, RZ ;  /* 0x000000ffff067224 */ /* 0x001fe400078e00ff */
[----:B-1----:R-:W-:-:S10]  /*0230*/  IMAD.MOV R8, RZ, RZ, -R7 ;  /* 0x000000ffff087224 */ /* 0x002fd400078e0a07 */
[-C--:B------:R-:W-:Y:S02]  /*0240*/  @!P1 IADD3 R5, PT, PT, R5, -R10.reuse, RZ ;  /* 0x8000000a05059210 */ /* 0x080fe40007ffe0ff */
[----:B------:R-:W-:Y:S02]  /*0250*/  @!P1 IADD3 R4, PT, PT, R4, 0x1, RZ ;  /* 0x0000000104049810 */ /* 0x000fe40007ffe0ff */
[----:B------:R-:W-:Y:S02]  /*0260*/  ISETP.GE.U32.AND P0, PT, R5, R10, PT ;  /* 0x0000000a0500720c */ /* 0x000fe40003f06070 */
[----:B------:R-:W-:Y:S02]  /*0270*/  LOP3.LUT R5, R2, R0, RZ, 0x3c, !PT ;  /* 0x0000000002057212 */ /* 0x000fe400078e3cff */
[----:B------:R-:W-:Y:S02]  /*0280*/  ISETP.NE.AND P1, PT, R0, RZ, PT ;  /* 0x000000ff0000720c */ /* 0x000fe40003f25270 */
[----:B------:R-:W-:Y:S01]  /*0290*/  ISETP.GE.AND P2, PT, R5, RZ, PT ;  /* 0x000000ff0500720c */ /* 0x000fe20003f46270 */
[----:B------:R-:W-:Y:S01]  /*02a0*/  IMAD R5, R8, R3, RZ ;  /* 0x0000000308057224 */ /* 0x000fe200078e02ff */
[----:B------:R-:W-:-:S03]  /*02b0*/  IABS R8, R17 ;  /* 0x0000001100087213 */ /* 0x000fc60000000000 */
[----:B------:R-:W-:Y:S02]  /*02c0*/  IMAD.HI.U32 R6, R7, R5, R6 ;  /* 0x0000000507067227 */ /* 0x000fe400078e0006 */
[----:B------:R-:W-:-:S04]  /*02d0*/  @P0 IADD3 R4, PT, PT, R4, 0x1, RZ ;  /* 0x0000000104040810 */ /* 0x000fc80007ffe0ff */
[----:B------:R-:W-:Y:S02]  /*02e0*/  IMAD.HI.U32 R6, R6, R8, RZ ;  /* 0x0000000806067227 */ /* 0x000fe400078e00ff */
[----:B------:R-:W-:Y:S02]  /*02f0*/  @!P2 IADD3 R4, PT, PT, -R4, RZ, RZ ;  /* 0x000000ff0404a210 */ /* 0x000fe40007ffe1ff */
[----:B------:R-:W-:Y:S02]  /*0300*/  @!P1 LOP3.LUT R4, RZ, R0, RZ, 0x33, !PT ;  /* 0x00000000ff049212 */ /* 0x000fe400078e33ff */
[----:B------:R-:W-:Y:S02]  /*0310*/  IADD3 R7, PT, PT, -R6, RZ, RZ ;  /* 0x000000ff06077210 */ /* 0x000fe40007ffe1ff */
[----:B------:R-:W-:-:S03]  /*0320*/  IABS R5, R4 ;  /* 0x0000000400057213 */ /* 0x000fc60000000000 */
[C---:B------:R-:W-:Y:S02]  /*0330*/  IMAD R8, R3.reuse, R7, R8 ;  /* 0x0000000703087224 */ /* 0x040fe400078e0208 */
[----:B------:R-:W0:Y:S03]  /*0340*/  I2F.RP R7, R5 ;  /* 0x0000000500077306 */ /* 0x000e260000209400 */
[----:B------:R-:W-:-:S05]  /*0350*/  ISETP.GT.U32.AND P1, PT, R3, R8, PT ;  /* 0x000000080300720c */ /* 0x000fca0003f24070 */
[----:B0-----:R-:W0:Y:S08]  /*0360*/  MUFU.RCP R7, R7 ;  /* 0x0000000700077308 */ /* 0x001e300000001000 */
[----:B------:R-:W-:Y:S01]  /*0370*/  @!P1 IADD3 R8, PT, PT, R8, -R3, RZ ;  /* 0x8000000308089210 */ /* 0x000fe20007ffe0ff */
[----:B------:R-:W-:Y:S01]  /*0380*/  @!P1 VIADD R6, R6, 0x1 ;  /* 0x0000000106069836 */ /* 0x000fe20000000000 */
[----:B------:R-:W-:-:S02]  /*0390*/  ISETP.NE.AND P1, PT, R2, RZ, PT ;  /* 0x000000ff0200720c */ /* 0x000fc40003f25270 */
[----:B------:R-:W-:Y:S02]  /*03a0*/  ISETP.GE.U32.AND P0, PT, R8, R3, PT ;  /* 0x000000030800720c */ /* 0x000fe40003f06070 */
[----:B------:R-:W-:-:S04]  /*03b0*/  LOP3.LUT R3, R17, R2, RZ, 0x3c, !PT ;  /* 0x0000000211037212 */ /* 0x000fc800078e3cff */
[----:B------:R-:W-:Y:S02]  /*03c0*/  ISETP.GE.AND P2, PT, R3, RZ, PT ;  /* 0x000000ff0300720c */ /* 0x000fe40003f46270 */
[----:B0-----:R-:W-:-:S05]  /*03d0*/  IADD3 R3, PT, PT, R7, 0xffffffe, RZ ;  /* 0x0ffffffe07037810 */ /* 0x001fca0007ffe0ff */
[----:B------:R-:W-:Y:S01]  /*03e0*/  @P0 IADD3 R6, PT, PT, R6, 0x1, RZ ;  /* 0x0000000106060810 */ /* 0x000fe20007ffe0ff */
[----:B------:R-:W0:Y:S03]  /*03f0*/  F2I.FTZ.U32.TRUNC.NTZ R3, R3 ;  /* 0x0000000300037305 */ /* 0x000e26000021f000 */
[----:B------:R-:W-:-:S05]  /*0400*/  MOV R9, R6 ;  /* 0x0000000600097202 */ /* 0x000fca0000000f00 */
[----:B------:R-:W-:Y:S01]  /*0410*/  @!P2 IMAD.MOV R9, RZ, RZ, -R9 ;  /* 0x000000ffff09a224 */ /* 0x000fe200078e0a09 */
[----:B------:R-:W-:-:S04]  /*0420*/  @!P1 LOP3.LUT R9, RZ, R2, RZ, 0x33, !PT ;  /* 0x00000002ff099212 */ /* 0x000fc800078e33ff */
[----:B------:R-:W-:Y:S02]  /*0430*/  IADD3 R6, PT, PT, -R9, RZ, RZ ;  /* 0x000000ff09067210 */ /* 0x000fe40007ffe1ff */
[----:B0-----:R-:W-:-:S03]  /*0440*/  IADD3 R8, PT, PT, RZ, -R3, RZ ;  /* 0x80000003ff087210 */ /* 0x001fc60007ffe0ff */
[----:B------:R-:W-:Y:S02]  /*0450*/  IMAD R11, R2, R6, R17 ;  /* 0x00000006020b7224 */ /* 0x000fe400078e0211 */
[----:B------:R-:W-:Y:S02]  /*0460*/  HFMA2 R2, -RZ, RZ, 0, 0 ;  /* 0x00000000ff027431 */ /* 0x000fe400000001ff */
[----:B------:R-:W-:Y:S01]  /*0470*/  IMAD R7, R8, R5, RZ ;  /* 0x0000000508077224 */ /* 0x000fe200078e02ff */
[----:B------:R-:W-:Y:S02]  /*0480*/  IABS R8, R4 ;  /* 0x0000000400087213 */ /* 0x000fe40000000000 */
[----:B------:R-:W-:-:S03]  /*0490*/  IABS R6, R11 ;  /* 0x0000000b00067213 */ /* 0x000fc60000000000 */
[----:B------:R-:W-:Y:S02]  /*04a0*/  IMAD.MOV R8, RZ, RZ, -R8 ;  /* 0x000000ffff087224 */ /* 0x000fe400078e0a08 */
[----:B------:R-:W-:Y:S01]  /*04b0*/  IMAD.HI.U32 R2, R3, R7, R2 ;  /* 0x0000000703027227 */ /* 0x000fe200078e0002 */
[----:B------:R-:W-:Y:S02]  /*04c0*/  MOV R3, R6 ;  /* 0x0000000600037202 */ /* 0x000fe40000000f00 */
[----:B------:R-:W-:-:S03]  /*04d0*/  MOV R6, R8 ;  /* 0x0000000800067202 */ /* 0x000fc60000000f00 */
[----:B------:R-:W-:-:S04]  /*04e0*/  IMAD.HI.U32 R2, R2, R3, RZ ;  /* 0x0000000302027227 */ /* 0x000fc800078e00ff */
[----:B------:R-:W-:Y:S01]  /*04f0*/  IMAD R6, R2, R6, R3 ;  /* 0x0000000602067224 */ /* 0x000fe200078e0203 */
[----:B------:R-:W-:-:S04]  /*0500*/  LOP3.LUT R3, R11, R4, RZ, 0x3c, !PT ;  /* 0x000000040b037212 */ /* 0x000fc800078e3cff */
[----:B------:R-:W-:Y:S02]  /*0510*/  ISETP.GT.U32.AND P1, PT, R5, R6, PT ;  /* 0x000000060500720c */ /* 0x000fe40003f24070 */
[----:B------:R-:W-:-:S11]  /*0520*/  ISETP.GE.AND P2, PT, R3, RZ, PT ;  /* 0x000000ff0300720c */ /* 0x000fd60003f46270 */
[-C--:B------:R-:W-:Y:S01]  /*0530*/  @!P1 IADD3 R6, PT, PT, R6, -R5.reuse, RZ ;  /* 0x8000000506069210 */ /* 0x080fe20007ffe0ff */
[----:B------:R-:W-:Y:S01]  /*0540*/  @!P1 VIADD R2, R2, 0x1 ;  /* 0x0000000102029836 */ /* 0x000fe20000000000 */
[----:B------:R-:W-:Y:S02]  /*0550*/  ISETP.NE.AND P1, PT, R4, RZ, PT ;  /* 0x000000ff0400720c */ /* 0x000fe40003f25270 */
[----:B------:R-:W-:-:S13]  /*0560*/  ISETP.GE.U32.AND P0, PT, R6, R5, PT ;  /* 0x000000050600720c */ /* 0x000fda0003f06070 */
[----:B------:R-:W-:-:S04]  /*0570*/  @P0 IADD3 R2, PT, PT, R2, 0x1, RZ ;  /* 0x0000000102020810 */ /* 0x000fc80007ffe0ff */
[----:B------:R-:W-:Y:S02]  /*0580*/  @!P2 IADD3 R2, PT, PT, -R2, RZ, RZ ;  /* 0x000000ff0202a210 */ /* 0x000fe40007ffe1ff */
        /* <DEDUP_REMOVED lines=15> */
[----:B------:R-:W-:Y:S01]  /*0680*/  LOP3.LUT R24, R14, 0x1f, RZ, 0xc0, !PT ;  /* 0x0000001f0e187812 */ /* 0x000fe200078ec0ff */
[----:B------:R-:W-:Y:S01]  /*0690*/  IMAD.MOV.U32 R16, RZ, RZ, RZ ;  /* 0x000000ffff107224 */ /* 0x000fe200078e00ff */
[----:B------:R-:W-:Y:S02]  /*06a0*/  LOP3.LUT R20, R0, 0x7c, RZ, 0xc0, !PT ;  /* 0x0000007c00147812 */ /* 0x000fe400078ec0ff */
[----:B------:R-:W-:Y:S02]  /*06b0*/  MOV R0, 0xf149f2ca ;  /* 0xf149f2ca00007802 */ /* 0x000fe40000000f00 */
[----:B------:R-:W-:Y:S01]  /*06c0*/  MOV R15, RZ ;  /* 0x000000ff000f7202 */ /* 0x000fe20000000f00 */
[----:B0-----:R-:W-:-:S03]  /*06d0*/  ULEA UR5, UR5, UR4, 0x18 ;  /* 0x0000000405057291 */ /* 0x001fc6000f8ec0ff */
[----:B------:R-:W-:-:S03]  /*06e0*/  UMOV UR4, URZ ;  /* 0x000000ff00047c82 */ /* 0x000fc60008000000 */
[----:B------:R-:W-:Y:S01]  /*06f0*/  IADD3 R20, PT, PT, R20, UR5, RZ ;  /* 0x0000000514147c10 */ /* 0x000fe2000fffe0ff */
[----:B------:R-:W-:Y:S06]  /*0700*/  BRA.U !UP0, `(.L_x_18) ;  /* 0x0000000508b07547 */ /* 0x000fec000b800000 */
[----:B------:R-:W-:Y:S01]  /*0710*/  HFMA2 R15, -RZ, RZ, 0, 0 ;  /* 0x00000000ff0f7431 */ /* 0x000fe200000001ff */
[----:B------:R-:W-:Y:S01]  /*0720*/  ULOP3.LUT UR4, UR6, 0x7ffffffe, URZ, 0xc0, !UPT ;  /* 0x7ffffffe06047892 */ /* 0x000fe2000f8ec0ff */
[----:B------:R-:W-:Y:S01]  /*0730*/  ISETP.NE.AND P0, PT, R24, RZ, PT ;  /* 0x000000ff1800720c */ /* 0x000fe20003f05270 */
[----:B------:R-:W-:Y:S01]  /*0740*/  IMAD.MOV.U32 R19, RZ, RZ, R14 ;  /* 0x000000ffff137224 */ /* 0x000fe200078e000e */
[----:B------:R-:W-:Y:S01]  /*0750*/  MOV R0, 0xf149f2ca ;  /* 0xf149f2ca00007802 */ /* 0x000fe20000000f00 */
[----:B------:R-:W-:-:S12]  /*0760*/  UIADD3 UR4, UPT, UPT, -UR4, URZ, URZ ;  /* 0x000000ff04047290 */ /* 0x000fd8000fffe1ff */
.L_x_19:
[----:B------:R-:W-:-:S06]  /*0770*/  IMAD.WIDE.U32 R6, R19, 0x4, R2 ;  /* 0x0000000413067825 */ /* 0x000fcc00078e0002 */
[----:B------:R-:W2:Y:S01]  /*0780*/  LDG.E.CONSTANT R7, desc[UR8][R6.64] ;  /* 0x0000000806077981 */ /* 0x000ea2000c1e9900 */
[----:B------:R-:W-:-:S05]  /*0790*/  IADD3 R5, PT, PT, R19, 0x80, RZ ;  /* 0x0000008013057810 */ /* 0x000fca0007ffe0ff */
        /* <DEDUP_REMOVED lines=36> */
[----:B-1----:R-:W-:-:S04]  /*09e0*/  FADD R27, R23, R26 ;  /* 0x0000001a171b7221 */ /* 0x002fc80000000000 */
[----:B------:R-:W0:Y:S02]  /*09f0*/  LDS.128 R4, [UR5] ;  /* 0x00000005ff047984 */ /* 0x000e240008000c00 */
[----:B------:R-:W-:Y:S06]  /*0a00*/  BAR.SYNC.DEFER_BLOCKING 0x0 ;  /* 0x0000000000007b1d */ /* 0x000fec0000010000 */
[----:B------:R-:W-:Y:S02]  /*0a10*/  @!P0 STS [R20], R27 ;  /* 0x0000001b14008388 */ /* 0x000fe40000000800 */
[----:B------:R-:W-:Y:S01]  /*0a20*/  BAR.SYNC.DEFER_BLOCKING 0x0 ;  /* 0x0000000000007b1d */ /* 0x000fe20000010000 */
[----:B0-----:R-:W-:-:S04]  /*0a30*/  FADD R5, R4, R5 ;  /* 0x0000000504057221 */ /* 0x001fc80000000000 */
[----:B------:R-:W-:-:S04]  /*0a40*/  FADD R6, R5, R6 ;  /* 0x0000000605067221 */ /* 0x000fc80000000000 */
[----:B------:R-:W-:Y:S01]  /*0a50*/  FADD R5, R6, R7 ;  /* 0x0000000706057221 */ /* 0x000fe20000000000 */
[----:B------:R-:W-:Y:S02]  /*0a60*/  MOV R6, 0x3bbb989d ;  /* 0x3bbb989d00067802 */ /* 0x000fe40000000f00 */
[----:B------:R-:W-:Y:S02]  /*0a70*/  MOV R7, 0x437c0000 ;  /* 0x437c000000077802 */ /* 0x000fe40000000f00 */
[----:B------:R-:W-:Y:S01]  /*0a80*/  FMNMX R23, R5, R0, !PT ;  /* 0x0000000005177209 */ /* 0x000fe20007800000 */
[----:B------:R-:W0:Y:S04]  /*0a90*/  LDS.128 R8, [UR5] ;  /* 0x00000005ff087984 */ /* 0x000e280008000c00 */
[----:B------:R-:W-:-:S04]  /*0aa0*/  FADD R25, -R23, R0 ;  /* 0x0000000017197221 */ /* 0x000fc80000000100 */
[----:B------:R-:W-:-:S04]  /*0ab0*/  FFMA.SAT R4, R25, R6, 0.5 ;  /* 0x3f00000019047423 */ /* 0x000fc80000002006 */
[----:B------:R-:W-:Y:S01]  /*0ac0*/  FFMA.RM R4, R4, R7, 12582913 ;  /* 0x4b40000104047423 */ /* 0x000fe20000004007 */
[----:B0-----:R-:W-:-:S03]  /*0ad0*/  FADD R9, R8, R9 ;  /* 0x0000000908097221 */ /* 0x001fc60000000000 */
[----:B------:R-:W-:Y:S01]  /*0ae0*/  FADD R8, R4, -12583039 ;  /* 0xcb40007f04087421 */ /* 0x000fe20000000000 */
[----:B------:R-:W-:Y:S01]  /*0af0*/  FADD R10, R9, R10 ;  /* 0x0000000a090a7221 */ /* 0x000fe20000000000 */
[----:B------:R-:W-:Y:S02]  /*0b00*/  FADD R9, R5, -R23 ;  /* 0x8000001705097221 */ /* 0x000fe40000000000 */
[----:B------:R-:W-:Y:S01]  /*0b10*/  FFMA R8, R25, 1.4426950216293334961, -R8 ;  /* 0x3fb8aa3b19087823 */ /* 0x000fe20000000808 */
[----:B------:R-:W-:Y:S01]  /*0b20*/  FADD R11, R10, R11 ;  /* 0x0000000b0a0b7221 */ /* 0x000fe20000000000 */
[----:B------:R-:W-:Y:S02]  /*0b30*/  FFMA.SAT R10, R9, R6, 0.5 ;  /* 0x3f000000090a7423 */ /* 0x000fe40000002006 */
[----:B------:R-:W-:Y:S02]  /*0b40*/  FFMA R8, R25, 1.925963033500011079e-08, R8 ;  /* 0x32a5706019087823 */ /* 0x000fe40000000008 */
[----:B------:R-:W-:Y:S01]  /*0b50*/  FMNMX R0, R23, R11, !PT ;  /* 0x0000000b17007209 */ /* 0x000fe20007800000 */
[----:B------:R-:W-:-:S03]  /*0b60*/  FFMA.RM R5, R10, R7, 12582913 ;  /* 0x4b4000010a057423 */ /* 0x000fc60000004007 */
[----:B------:R-:W0:Y:S01]  /*0b70*/  MUFU.EX2 R8, R8 ;  /* 0x0000000800087308 */ /* 0x000e220000000800 */
        /* <DEDUP_REMOVED lines=8> */
[----:B------:R-:W-:-:S02]  /*0c00*/  FFMA.RM R7, R26, R7, 12582913 ;  /* 0x4b4000011a077423 */ /* 0x000fc40000004007 */
[----:B------:R-:W-:-:S03]  /*0c10*/  FADD R10, R6, -12583039 ;  /* 0xcb40007f060a7421 */ /* 0x000fc60000000000 */
[----:B------:R-:W1:Y:S01]  /*0c20*/  MUFU.EX2 R9, R9 ;  /* 0x0000000900097308 */ /* 0x000e620000000800 */
[----:B------:R-:W-:Y:S01]  /*0c30*/  FFMA R26, R11, 1.4426950216293334961, -R10 ;  /* 0x3fb8aa3b0b1a7823 */ /* 0x000fe2000000080a */
[----:B------:R-:W-:-:S03]  /*0c40*/  FADD R10, R7, -12583039 ;  /* 0xcb40007f070a7421 */ /* 0x000fc60000000000 */
[----:B------:R-:W-:Y:S01]  /*0c50*/  FFMA R25, R11, 1.925963033500011079e-08, R26 ;  /* 0x32a570600b197823 */ /* 0x000fe2000000001a */
[----:B------:R-:W-:-:S03]  /*0c60*/  FFMA R26, R23, 1.4426950216293334961, -R10 ;  /* 0x3fb8aa3b171a7823 */ /* 0x000fc6000000080a */
[----:B------:R-:W2:Y:S01]  /*0c70*/  MUFU.EX2 R10, R25 ;  /* 0x00000019000a7308 */ /* 0x000ea20000000800 */
[----:B------:R-:W-:Y:S01]  /*0c80*/  FFMA R11, R23, 1.925963033500011079e-08, R26 ;  /* 0x32a57060170b7823 */ /* 0x000fe2000000001a */
[----:B------:R-:W-:Y:S01]  /*0c90*/  IMAD.SHL.U32 R23, R4, 0x800000, RZ ;  /* 0x0080000004177824 */ /* 0x000fe200078e00ff */
[----:B------:R-:W-:-:S03]  /*0ca0*/  SHF.L.U32 R4, R5, 0x17, RZ ;  /* 0x0000001705047819 */ /* 0x000fc600000006ff */
[----:B0-----:R-:W-:Y:S01]  /*0cb0*/  FMUL R8, R23, R8 ;  /* 0x0000000817087220 */ /* 0x001fe20000400000 */
[----:B------:R-:W-:Y:S01]  /*0cc0*/  SHF.L.U32 R23, R6, 0x17, RZ ;  /* 0x0000001706177819 */ /* 0x000fe200000006ff */
[----:B------:R-:W0:Y:S01]  /*0cd0*/  MUFU.EX2 R11, R11 ;  /* 0x0000000b000b7308 */ /* 0x000e220000000800 */
[----:B-1----:R-:W-:Y:S01]  /*0ce0*/  FMUL R9, R4, R9 ;  /* 0x0000000904097220 */ /* 0x002fe20000400000 */
[----:B------:R-:W-:-:S03]  /*0cf0*/  SHF.L.U32 R4, R7, 0x17, RZ ;  /* 0x0000001707047819 */ /* 0x000fc600000006ff */
[----:B----4-:R-:W-:Y:S01]  /*0d00*/  FMUL R5, R9, R22 ;  /* 0x0000001609057220 */ /* 0x010fe20000400000 */
[C---:B------:R-:W-:Y:S01]  /*0d10*/  FFMA R15, R8.reuse, R15, R9 ;  /* 0x0000000f080f7223 */ /* 0x040fe20000000009 */
[----:B--2---:R-:W-:Y:S02]  /*0d20*/  FMUL R10, R23, R10 ;  /* 0x0000000a170a7220 */ /* 0x004fe40000400000 */
[----:B------:R-:W-:Y:S02]  /*0d30*/  FFMA R16, R8, R16, R5 ;  /* 0x0000001008107223 */ /* 0x000fe40000000005 */
[----:B-----5:R-:W-:Y:S01]  /*0d40*/  FMUL R21, R10, R21 ;  /* 0x000000150a157220 */ /* 0x020fe20000400000 */
[----:B0-----:R-:W-:-:S04]  /*0d50*/  FMUL R4, R4, R11 ;  /* 0x0000000b04047220 */ /* 0x001fc80000400000 */
[-C--:B------:R-:W-:Y:S01]  /*0d60*/  FFMA R15, R15, R4.reuse, R10 ;  /* 0x000000040f0f7223 */ /* 0x080fe2000000000a */
[----:B------:R-:W-:Y:S01]  /*0d70*/  FFMA R16, R16, R4, R21 ;  /* 0x0000000410107223 */ /* 0x000fe20000000015 */
[----:B------:R-:W-:Y:S06]  /*0d80*/  BAR.SYNC.DEFER_BLOCKING 0x0 ;  /* 0x0000000000007b1d */ /* 0x000fec0000010000 */
[----:B------:R-:W-:Y:S05]  /*0d90*/  BRA.U UP0, `(.L_x_19) ;  /* 0xfffffff900747547 */ /* 0x000fea000b83ffff */
[----:B------:R-:W0:Y:S02]  /*0da0*/  LDCU UR6, c[0x0][0x3a8] ;  /* 0x00007500ff0677ac */ /* 0x000e240008000800 */
[----:B0-----:R-:W-:-:S04]  /*0db0*/  USHF.L.U32 UR4, UR6, 0x7, URZ ;  /* 0x0000000706047899 */ /* 0x001fc800080006ff */
[----:B------:R-:W-:-:S12]  /*0dc0*/  ULOP3.LUT UR4, UR4, 0xffffff00, URZ, 0xc0, !UPT ;  /* 0xffffff0004047892 */ /* 0x000fd8000f8ec0ff */
.L_x_18:
        /* <DEDUP_REMOVED lines=8> */
[----:B------:R-:W-:Y:S01]  /*0e50*/  ISETP.NE.AND P0, PT, R24, RZ, PT ;  /* 0x000000ff1800720c */ /* 0x000fe20003f05270 */
[----:B--2---:R-:W-:-:S05]  /*0e60*/  FMUL R18, R18, R5 ;  /* 0x0000000512127220 */ /* 0x004fca0000400000 */
[----:B------:R-:W1:Y:S02]  /*0e70*/  SHFL.DOWN PT, R7, R18, 0x10, 0x1f ;  /* 0x0a001f0012077f89 */ /* 0x000e6400000e0000 */
[----:B-1----:R-:W-:-:S05]  /*0e80*/  FADD R7, R18, R7 ;  /* 0x0000000712077221 */ /* 0x002fca0000000000 */
[----:B------:R-:W1:Y:S02]  /*0e90*/  SHFL.DOWN PT, R6, R7, 0x8, 0x1f ;  /* 0x09001f0007067f89 */ /* 0x000e6400000e0000 */
[----:B-1----:R-:W-:-:S05]  /*0ea0*/  FADD R8, R7, R6 ;  /* 0x0000000607087221 */ /* 0x002fca0000000000 */
[----:B------:R-:W1:Y:S02]  /*0eb0*/  SHFL.DOWN PT, R9, R8, 0x4, 0x1f ;  /* 0x08801f0008097f89 */ /* 0x000e6400000e0000 */
[----:B-1----:R-:W-:Y:S01]  /*0ec0*/  FADD R9, R8, R9 ;  /* 0x0000000908097221 */ /* 0x002fe20000000000 */
[----:B------:R-:W-:-:S04]  /*0ed0*/  HFMA2 R8, -RZ, RZ, 3.7421875, 0 ;  /* 0x437c0000ff087431 */ /* 0x000fc800000001ff */
[----:B------:R-:W1:Y:S02]  /*0ee0*/  SHFL.DOWN PT, R6, R9, 0x2, 0x1f ;  /* 0x08401f0009067f89 */ /* 0x000e6400000e0000 */
[----:B-1----:R-:W-:-:S05]  /*0ef0*/  FADD R10, R9, R6 ;  /* 0x00000006090a7221 */ /* 0x002fca0000000000 */
[----:B------:R-:W1:Y:S02]  /*0f00*/  SHFL.DOWN PT, R5, R10, 0x1, 0x1f ;  /* 0x08201f000a057f89 */ /* 0x000e6400000e0000 */
[----:B-1----:R-:W-:-:S05]  /*0f10*/  FADD R11, R10, R5 ;  /* 0x000000050a0b7221 */ /* 0x002fca0000000000 */
[----:B------:R-:W-:Y:S01]  /*0f20*/  @!P0 STS [R20], R11 ;  /* 0x0000000b14008388 */ /* 0x000fe20000000800 */
[----:B------:R-:W-:Y:S06]  /*0f30*/  BAR.SYNC.DEFER_BLOCKING 0x0 ;  /* 0x0000000000007b1d */ /* 0x000fec0000010000 */
[----:B------:R-:W1:Y:S02]  /*0f40*/  LDS.128 R4, [UR5] ;  /* 0x00000005ff047984 */ /* 0x000e640008000c00 */
[----:B-1----:R-:W-:-:S04]  /*0f50*/  FADD R5, R4, R5 ;  /* 0x0000000504057221 */ /* 0x002fc80000000000 */
[----:B------:R-:W-:Y:S01]  /*0f60*/  FADD R6, R5, R6 ;  /* 0x0000000605067221 */ /* 0x000fe20000000000 */
[----:B------:R-:W-:-:S03]  /*0f70*/  MOV R5, 0x3bbb989d ;  /* 0x3bbb989d00057802 */ /* 0x000fc60000000f00 */
[----:B------:R-:W-:-:S05]  /*0f80*/  FADD R7, R6, R7 ;  /* 0x0000000706077221 */ /* 0x000fca0000000000 */
[----:B0-----:R-:W-:-:S05]  /*0f90*/  FMNMX R3, R7, R0, !PT ;  /* 0x0000000007037209 */ /* 0x001fca0007800000 */
[----:B------:R-:W-:Y:S01]  /*0fa0*/  FADD R7, R7, -R3 ;  /* 0x8000000307077221 */ /* 0x000fe20000000000 */
[----:B------:R-:W-:-:S03]  /*0fb0*/  FADD R0, -R3, R0 ;  /* 0x0000000003007221 */ /* 0x000fc60000000100 */
[-C--:B------:R-:W-:Y:S01]  /*0fc0*/  FFMA.SAT R4, R7, R5.reuse, 0.5 ;  /* 0x3f00000007047423 */ /* 0x080fe20000002005 */
[----:B------:R-:W-:-:S03]  /*0fd0*/  FFMA.SAT R3, R0, R5, 0.5 ;  /* 0x3f00000000037423 */ /* 0x000fc60000002005 */
[-C--:B------:R-:W-:Y:S01]  /*0fe0*/  FFMA.RM R4, R4, R8.reuse, 12582913 ;  /* 0x4b40000104047423 */ /* 0x080fe20000004008 */
[----:B------:R-:W-:-:S03]  /*0ff0*/  FFMA.RM R3, R3, R8, 12582913 ;  /* 0x4b40000103037423 */ /* 0x000fc60000004008 */
[C---:B------:R-:W-:Y:S01]  /*1000*/  FADD R6, R4.reuse, -12583039 ;  /* 0xcb40007f04067421 */ /* 0x040fe20000000000 */
[C---:B------:R-:W-:Y:S01]  /*1010*/  FADD R5, R3.reuse, -12583039 ;  /* 0xcb40007f03057421 */ /* 0x040fe20000000000 */
[----:B------:R-:W-:Y:S01]  /*1020*/  IMAD.SHL.U32 R4, R4, 0x800000, RZ ;  /* 0x0080000004047824 */ /* 0x000fe200078e00ff */
[----:B------:R-:W-:Y:S01]  /*1030*/  SHF.L.U32 R3, R3, 0x17, RZ ;  /* 0x0000001703037819 */ /* 0x000fe200000006ff */
[----:B------:R-:W-:Y:S01]  /*1040*/  FFMA R6, R7, 1.4426950216293334961, -R6 ;  /* 0x3fb8aa3b07067823 */ /* 0x000fe20000000806 */
[----:B------:R-:W-:-:S03]  /*1050*/  FFMA R5, R0, 1.4426950216293334961, -R5 ;  /* 0x3fb8aa3b00057823 */ /* 0x000fc60000000805 */
[----:B------:R-:W-:Y:S01]  /*1060*/  FFMA R6, R7, 1.925963033500011079e-08, R6 ;  /* 0x32a5706007067823 */ /* 0x000fe20000000006 */
[----:B------:R-:W-:-:S03]  /*1070*/  FFMA R5, R0, 1.925963033500011079e-08, R5 ;  /* 0x32a5706000057823 */ /* 0x000fc60000000005 */
[----:B------:R-:W0:Y:S08]  /*1080*/  MUFU.EX2 R7, R6 ;  /* 0x0000000600077308 */ /* 0x000e300000000800 */
[----:B------:R-:W1:Y:S01]  /*1090*/  MUFU.EX2 R0, R5 ;  /* 0x0000000500007308 */ /* 0x000e620000000800 */
[----:B0-----:R-:W-:Y:S01]  /*10a0*/  FMUL R4, R4, R7 ;  /* 0x0000000704047220 */ /* 0x001fe20000400000 */
[----:B-1----:R-:W-:-:S03]  /*10b0*/  FMUL R0, R3, R0 ;  /* 0x0000000003007220 */ /* 0x002fc60000400000 */
[----:B---3--:R-:W-:Y:S01]  /*10c0*/  FMUL R3, R4, R2 ;  /* 0x0000000204037220 */ /* 0x008fe20000400000 */
[----:B------:R-:W-:-:S03]  /*10d0*/  FFMA R15, R15, R0, R4 ;  /* 0x000000000f0f7223 */ /* 0x000fc60000000004 */
[----:B------:R-:W-:Y:S01]  /*10e0*/  FFMA R16, R16, R0, R3 ;  /* 0x0000000010107223 */ /* 0x000fe20000000003 */
[----:B------:R-:W-:Y:S06]  /*10f0*/  BAR.SYNC.DEFER_BLOCKING 0x0 ;  /* 0x0000000000007b1d */ /* 0x000fec0000010000 */
.L_x_17:
        /* <DEDUP_REMOVED lines=15> */
[----:B------:R-:W-:Y:S05]  /*11f0*/  CALL.REL.NOINC `($__internal_1_$__cuda_sm3x_div_rn_noftz_f32_slowpath) ;  /* 0x0000000000147944 */ /* 0x000fea0003c00000 */
.L_x_21:
[----:B------:R-:W-:Y:S05]  /*1200*/  BSYNC.RECONVERGENT B0 ;  /* 0x0000000000007941 */ /* 0x000fea0003800200 */
.L_x_20:
[----:B------:R-:W-:Y:S01]  /*1210*/  IMAD.WIDE.U32 R4, R14, 0x4, R4 ;  /* 0x000000040e047825 */ /* 0x000fe200078e0004 */
[----:B------:R-:W-:-:S05]  /*1220*/  FSEL R3, R0, RZ, P2 ;  /* 0x000000ff00037208 */ /* 0x000fca0001000000 */
[----:B------:R-:W-:Y:S01]  /*1230*/  STG.E desc[UR8][R4.64], R3 ;  /* 0x0000000304007986 */ /* 0x000fe2000c101908 */
[----:B------:R-:W-:Y:S05]  /*1240*/  EXIT ;  /* 0x000000000000794d */ /* 0x000fea0003800000 */
        .weak           $__internal_1_$__cuda_sm3x_div_rn_noftz_f32_slowpath
        .type           $__internal_1_$__cuda_sm3x_div_rn_noftz_f32_slowpath,@function
        .size           $__internal_1_$__cuda_sm3x_div_rn_noftz_f32_slowpath,(.L_x_35 - $__internal_1_$__cuda_sm3x_div_rn_noftz_f32_slowpath)
$__internal_1_$__cuda_sm3x_div_rn_noftz_f32_slowpath:
        /* <DEDUP_REMOVED lines=34> */
.L_x_23:
        /* <DEDUP_REMOVED lines=51> */
.L_x_30:
[----:B------:R-:W-:-:S04]  /*17a0*/  LOP3.LUT R0, R0, 0x80000000, RZ, 0xc0, !PT ;  /* 0x8000000000007812 */ /* 0x000fc800078ec0ff */
[----:B------:R-:W-:Y:S01]  /*17b0*/  LOP3.LUT R0, R0, 0x7f800000, RZ, 0xfc, !PT ;  /* 0x7f80000000007812 */ /* 0x000fe200078efcff */
[----:B------:R-:W-:Y:S06]  /*17c0*/  BRA `(.L_x_31) ;  /* 0x0000000000047947 */ /* 0x000fec0003800000 */
.L_x_29:
[----:B------:R-:W-:-:S07]  /*17d0*/  LEA R0, R7, R0, 0x17 ;  /* 0x0000000007007211 */ /* 0x000fce00078eb8ff */
.L_x_31:
[----:B------:R-:W-:Y:S05]  /*17e0*/  BSYNC.RECONVERGENT B2 ;  /* 0x0000000000027941 */ /* 0x000fea0003800200 */
.L_x_28:
[----:B------:R-:W-:Y:S05]  /*17f0*/  BRA `(.L_x_32) ;  /* 0x0000000000207947 */ /* 0x000fea0003800000 */
.L_x_27:
[----:B------:R-:W-:-:S04]  /*1800*/  LOP3.LUT R0, R3, 0x80000000, R0, 0x48, !PT ;  /* 0x8000000003007812 */ /* 0x000fc800078e4800 */
[----:B------:R-:W-:Y:S01]  /*1810*/  LOP3.LUT R0, R0, 0x7f800000, RZ, 0xfc, !PT ;  /* 0x7f80000000007812 */ /* 0x000fe200078efcff */
[----:B------:R-:W-:Y:S06]  /*1820*/  BRA `(.L_x_32) ;  /* 0x0000000000147947 */ /* 0x000fec0003800000 */
.L_x_26:
[----:B------:R-:W-:Y:S01]  /*1830*/  LOP3.LUT R0, R3, 0x80000000, R0, 0x48, !PT ;  /* 0x8000000003007812 */ /* 0x000fe200078e4800 */
[----:B------:R-:W-:Y:S06]  /*1840*/  BRA `(.L_x_32) ;  /* 0x00000000000c7947 */ /* 0x000fec0003800000 */
.L_x_25:
[----:B------:R-:W0:Y:S01]  /*1850*/  MUFU.RSQ R0, -QNAN ;  /* 0xffc0000000007908 */ /* 0x000e220000001400 */
[----:B------:R-:W-:Y:S05]  /*1860*/  BRA `(.L_x_32) ;  /* 0x0000000000047947 */ /* 0x000fea0003800000 */
.L_x_24:
[----:B------:R-:W-:-:S07]  /*1870*/  FADD.FTZ R0, R0, R3 ;  /* 0x0000000300007221 */ /* 0x000fce0000010000 */
.L_x_32:
[----:B------:R-:W-:Y:S05]  /*1880*/  BSYNC.RECONVERGENT B1 ;  /* 0x0000000000017941 */ /* 0x000fea0003800200 */
.L_x_22:
[----:B------:R-:W-:-:S04]  /*1890*/  HFMA2 R3, -RZ, RZ, 0, 0 ;  /* 0x00000000ff037431 */ /* 0x000fc800000001ff */
[----:B0-----:R-:W-:Y:S05]  /*18a0*/  RET.REL.NODEC R2 `(decode_attention_128_fp32) ;  /* 0xffffffe402d47950 */ /* 0x001fea0003c3ffff */
.L_x_33:
        /* <DEDUP_REMOVED lines=13> */
.L_x_35:


//--------------------- .nv.shared.decode_attention_64_fp32 --------------------------
	.section	.nv.shared.decode_attention_64_fp32,"aw",@nobits
	.sectionflags	@""
	.align	4
.nv.shared.decode_attention_64_fp32:
	.zero		1032


//--------------------- .nv.shared.reserved.0     --------------------------
	.section	.nv.shared.reserved.0,"aw",@nobits
	.weak		__nv_reservedSMEM_offset_0_alias
	.size		__nv_reservedSMEM_offset_0_alias, 0, 64
	.other		__nv_reservedSMEM_offset_0_alias,@"STO_CUDA_RESERVED_SHARED STV_DEFAULT"
__nv_reservedSMEM_offset_0_alias:
	.zero		0
	.zero		64


//--------------------- .nv.shared.decode_attention_128_fp32 --------------------------
	.section	.nv.shared.decode_attention_128_fp32,"aw",@nobits
	.sectionflags	@""
	.align	4
.nv.shared.decode_attention_128_fp32:
	.zero		1040


//--------------------- .nv.constant0.decode_attention_64_fp32 --------------------------
	.section	.nv.constant0.decode_attention_64_fp32,"a",@progbits
	.sectionflags	@""
	.align	4
.nv.constant0.decode_attention_64_fp32:
	.zero		944


//--------------------- .nv.constant0.decode_attention_128_fp32 --------------------------
	.section	.nv.constant0.decode_attention_128_fp32,"a",@progbits
	.sectionflags	@""
	.align	4
.nv.constant0.decode_attention_128_fp32:
	.zero		944


//--------------------- SYMBOLS --------------------------

	.type		.nv.reservedSmem.offset0,@object
	.size		.nv.reservedSmem.offset0,0x4
	.type		.nv.reservedSmem.cap,@object
	.size		.nv.reservedSmem.cap,0x4
